// auto-generated by cutlass_sweep.gemm — config: {"arch": "sm_90", "cluster_m": 1, "cluster_n": 1, "dtype": "e4m3", "dtype_b": "e4m3", "layout": "nt", "stages": 6, "tile_k": 64, "tile_m": 128, "tile_n": 64}
#include "cutlass/cutlass.h"
#include "cutlass/gemm/collective/collective_builder.hpp"
#include "cutlass/gemm/device/gemm_universal_adapter.h"
#include "cutlass/gemm/kernel/gemm_universal.hpp"
#include "cutlass/epilogue/collective/collective_builder.hpp"

using ElemA = cutlass::float_e4m3_t;
using ElemB = cutlass::float_e4m3_t;
using ElemCD = cutlass::float_e4m3_t;
using Acc  = float;
using TileShape    = cute::Shape<cute::_128, cute::_64, cute::_64>;
using ClusterShape = cute::Shape<cute::_1, cute::_1, cute::_1>;

using CollectiveEpilogue = typename cutlass::epilogue::collective::CollectiveBuilder<
    cutlass::arch::Sm90, cutlass::arch::OpClassTensorOp,
    TileShape, ClusterShape,
    cutlass::epilogue::collective::EpilogueTileAuto,
    Acc, Acc,
    ElemCD, cutlass::layout::RowMajor, 128 / cutlass::sizeof_bits<ElemCD>::value,
    ElemCD, cutlass::layout::RowMajor, 128 / cutlass::sizeof_bits<ElemCD>::value,
    cutlass::epilogue::collective::EpilogueScheduleAuto
  >::CollectiveOp;

using CollectiveMainloop = typename cutlass::gemm::collective::CollectiveBuilder<
    cutlass::arch::Sm90, cutlass::arch::OpClassTensorOp,
    ElemA, cutlass::layout::RowMajor, 128 / cutlass::sizeof_bits<ElemA>::value,
    ElemB, cutlass::layout::ColumnMajor, 128 / cutlass::sizeof_bits<ElemB>::value,
    Acc,
    TileShape, ClusterShape,
    cutlass::gemm::collective::StageCount<6>,
    cutlass::gemm::collective::KernelScheduleAuto
  >::CollectiveOp;

using GemmKernel = cutlass::gemm::kernel::GemmUniversal<
    cute::Shape<int,int,int,int>,
    CollectiveMainloop,
    CollectiveEpilogue
>;
using Gemm = cutlass::gemm::device::GemmUniversalAdapter<GemmKernel>;

// Force the device kernel symbol into the cubin without needing a host main.
auto* _anchor = &cutlass::device_kernel<GemmKernel>;


// ===== COMPILED SASS (sm_90a) =====

	.target	sm_90a

	.elftype	@"ET_EXEC"


//--------------------- .note.nv.tkinfo           --------------------------
	.section	.note.nv.tkinfo,"",@"SHT_NOTE"
	.sectionflags	@"SHF_NOTE_NV_TKINFO"
	.tkinfo
        /*0018*/ 	.word	0x00000002
        /*0030*/ 	.string	""
        /*0030*/ 	.string	"ptxas"
        /*0030*/ 	.string	"Cuda compilation tools, release 13.0, V13.0.88"
        /*0030*/ 	.string	"Build cuda_13.0.r13.0/compiler.36424714_0"
        /*0030*/ 	.string	"-arch sm_90a -m 64 "



//--------------------- .note.nv.cuinfo           --------------------------
	.section	.note.nv.cuinfo,"",@"SHT_NOTE"
	.sectionflags	@"SHF_NOTE_NV_CUINFO"
        /*0018*/ 	.short	0x0002
        /*001a*/ 	.short	0x005a
        /*001c*/ 	.short	0x0082
	.zero		2


//--------------------- .nv.info                  --------------------------
	.section	.nv.info,"",@"SHT_CUDA_INFO"
	.align	4


	//----- nvinfo : EIATTR_REGCOUNT
	.align		4
        /*0000*/ 	.byte	0x04, 0x2f
        /*0002*/ 	.short	(.L_12 - .L_11)
	.align		4
.L_11:
        /*0004*/ 	.word	index@(_ZN7cutlass13device_kernelINS_4gemm6kernel13GemmUniversalIN4cute5tupleIJiiiiEEENS1_10collective13CollectiveMmaINS1_37MainloopSm90TmaGmmaWarpSpecializedFP8ILi6ENS5_IJNS4_1CILi1EEESB_SB_EEENS1_35KernelTmaWarpSpecializedCooperativeEEENS5_IJNSA_ILi128EEENSA_ILi64EEESG_EEENS_12float_e4m3_tENS5_IJlSB_lEEESI_SJ_NS4_8TiledMMAINS4_8MMA_AtomIJNS4_4SM904GMMA30MMA_64x64x32_F32E4M3E4M3_SS_TNILNSN_7ScaleInE1ELSP_1EEEEEENS4_6LayoutINS5_IJNSA_ILi2EEESB_SB_EEENS5_IJSB_NSA_ILi0EEESV_EEEEENS5_IJNS4_10UnderscoreESY_SY_EEEEENS4_13SM90_TMA_LOADENS4_14ComposedLayoutINS4_7SwizzleILi2ELi4ELi3EEENS4_18smem_ptr_flag_bitsILi8EEENSS_INS5_IJNSA_ILi8EEESG_EEENS5_IJSG_SB_EEEEEEEvNS4_8identityES11_S1B_vS1C_EENS_8epilogue10collective6detail29Sm90TmaWarpSpecializedAdapterINS1F_15DefaultEpilogueISI_SJ_SJ_NS1E_6thread17LinearCombinationISI_Li1EffLNS1J_9ScaleType4KindE0ELNS_15FloatRoundStyleE2ESI_EENS1_15EpilogueDefaultEEEEEvvEEEEvNT_6ParamsE)
        /*0008*/ 	.word	0x000000a8


	//----- nvinfo : EIATTR_FRAME_SIZE
	.align		4
.L_12:
        /*000c*/ 	.byte	0x04, 0x11
        /*000e*/ 	.short	(.L_14 - .L_13)
	.align		4
.L_13:
        /*0010*/ 	.word	index@(_ZN7cutlass13device_kernelINS_4gemm6kernel13GemmUniversalIN4cute5tupleIJiiiiEEENS1_10collective13CollectiveMmaINS1_37MainloopSm90TmaGmmaWarpSpecializedFP8ILi6ENS5_IJNS4_1CILi1EEESB_SB_EEENS1_35KernelTmaWarpSpecializedCooperativeEEENS5_IJNSA_ILi128EEENSA_ILi64EEESG_EEENS_12float_e4m3_tENS5_IJlSB_lEEESI_SJ_NS4_8TiledMMAINS4_8MMA_AtomIJNS4_4SM904GMMA30MMA_64x64x32_F32E4M3E4M3_SS_TNILNSN_7ScaleInE1ELSP_1EEEEEENS4_6LayoutINS5_IJNSA_ILi2EEESB_SB_EEENS5_IJSB_NSA_ILi0EEESV_EEEEENS5_IJNS4_10UnderscoreESY_SY_EEEEENS4_13SM90_TMA_LOADENS4_14ComposedLayoutINS4_7SwizzleILi2ELi4ELi3EEENS4_18smem_ptr_flag_bitsILi8EEENSS_INS5_IJNSA_ILi8EEESG_EEENS5_IJSG_SB_EEEEEEEvNS4_8identityES11_S1B_vS1C_EENS_8epilogue10collective6detail29Sm90TmaWarpSpecializedAdapterINS1F_15DefaultEpilogueISI_SJ_SJ_NS1E_6thread17LinearCombinationISI_Li1EffLNS1J_9ScaleType4KindE0ELNS_15FloatRoundStyleE2ESI_EENS1_15EpilogueDefaultEEEEEvvEEEEvNT_6ParamsE)
        /*0014*/ 	.word	0x00000000


	//----- nvinfo : EIATTR_MIN_STACK_SIZE
	.align		4
.L_14:
        /*0018*/ 	.byte	0x04, 0x12
        /*001a*/ 	.short	(.L_16 - .L_15)
	.align		4
.L_15:
        /*001c*/ 	.word	index@(_ZN7cutlass13device_kernelINS_4gemm6kernel13GemmUniversalIN4cute5tupleIJiiiiEEENS1_10collective13CollectiveMmaINS1_37MainloopSm90TmaGmmaWarpSpecializedFP8ILi6ENS5_IJNS4_1CILi1EEESB_SB_EEENS1_35KernelTmaWarpSpecializedCooperativeEEENS5_IJNSA_ILi128EEENSA_ILi64EEESG_EEENS_12float_e4m3_tENS5_IJlSB_lEEESI_SJ_NS4_8TiledMMAINS4_8MMA_AtomIJNS4_4SM904GMMA30MMA_64x64x32_F32E4M3E4M3_SS_TNILNSN_7ScaleInE1ELSP_1EEEEEENS4_6LayoutINS5_IJNSA_ILi2EEESB_SB_EEENS5_IJSB_NSA_ILi0EEESV_EEEEENS5_IJNS4_10UnderscoreESY_SY_EEEEENS4_13SM90_TMA_LOADENS4_14ComposedLayoutINS4_7SwizzleILi2ELi4ELi3EEENS4_18smem_ptr_flag_bitsILi8EEENSS_INS5_IJNSA_ILi8EEESG_EEENS5_IJSG_SB_EEEEEEEvNS4_8identityES11_S1B_vS1C_EENS_8epilogue10collective6detail29Sm90TmaWarpSpecializedAdapterINS1F_15DefaultEpilogueISI_SJ_SJ_NS1E_6thread17LinearCombinationISI_Li1EffLNS1J_9ScaleType4KindE0ELNS_15FloatRoundStyleE2ESI_EENS1_15EpilogueDefaultEEEEEvvEEEEvNT_6ParamsE)
        /*0020*/ 	.word	0x00000000
.L_16:


//--------------------- .nv.compat                --------------------------
	.section	.nv.compat,"",@"SHT_CUDA_COMPAT_INFO"
	.align	4
        /*0000*/ 	.byte	0x02, 0x09, 0x01, 0x00, 0x02, 0x02, 0x04, 0x00, 0x02, 0x05, 0x05, 0x00, 0x03, 0x07, 0x01, 0x01
        /*0010*/ 	.byte	0x02, 0x03, 0x01, 0x00, 0x02, 0x06, 0x01, 0x00, 0x04, 0x0b, 0x08, 0x00, 0x00, 0x00, 0x00, 0x00
        /*0020*/ 	.byte	0x00, 0x00, 0x00, 0x00


//--------------------- .nv.info._ZN7cutlass13device_kernelINS_4gemm6kernel13GemmUniversalIN4cute5tupleIJiiiiEEENS1_10collective13CollectiveMmaINS1_37MainloopSm90TmaGmmaWarpSpecializedFP8ILi6ENS5_IJNS4_1CILi1EEESB_SB_EEENS1_35KernelTmaWarpSpecializedCooperativeEEENS5_IJNSA_ILi128EEENSA_ILi64EEESG_EEENS_12float_e4m3_tENS5_IJlSB_lEEESI_SJ_NS4_8TiledMMAINS4_8MMA_AtomIJNS4_4SM904GMMA30MMA_64x64x32_F32E4M3E4M3_SS_TNILNSN_7ScaleInE1ELSP_1EEEEEENS4_6LayoutINS5_IJNSA_ILi2EEESB_SB_EEENS5_IJSB_NSA_ILi0EEESV_EEEEENS5_IJNS4_10UnderscoreESY_SY_EEEEENS4_13SM90_TMA_LOADENS4_14ComposedLayoutINS4_7SwizzleILi2ELi4ELi3EEENS4_18smem_ptr_flag_bitsILi8EEENSS_INS5_IJNSA_ILi8EEESG_EEENS5_IJSG_SB_EEEEEEEvNS4_8identityES11_S1B_vS1C_EENS_8epilogue10collective6detail29Sm90TmaWarpSpecializedAdapterINS1F_15DefaultEpilogueISI_SJ_SJ_NS1E_6thread17LinearCombinationISI_Li1EffLNS1J_9ScaleType4KindE0ELNS_15FloatRoundStyleE2ESI_EENS1_15EpilogueDefaultEEEEEvvEEEEvNT_6ParamsE --------------------------
	.section	.nv.info._ZN7cutlass13device_kernelINS_4gemm6kernel13GemmUniversalIN4cute5tupleIJiiiiEEENS1_10collective13CollectiveMmaINS1_37MainloopSm90TmaGmmaWarpSpecializedFP8ILi6ENS5_IJNS4_1CILi1EEESB_SB_EEENS1_35KernelTmaWarpSpecializedCooperativeEEENS5_IJNSA_ILi128EEENSA_ILi64EEESG_EEENS_12float_e4m3_tENS5_IJlSB_lEEESI_SJ_NS4_8TiledMMAINS4_8MMA_AtomIJNS4_4SM904GMMA30MMA_64x64x32_F32E4M3E4M3_SS_TNILNSN_7ScaleInE1ELSP_1EEEEEENS4_6LayoutINS5_IJNSA_ILi2EEESB_SB_EEENS5_IJSB_NSA_ILi0EEESV_EEEEENS5_IJNS4_10UnderscoreESY_SY_EEEEENS4_13SM90_TMA_LOADENS4_14ComposedLayoutINS4_7SwizzleILi2ELi4ELi3EEENS4_18smem_ptr_flag_bitsILi8EEENSS_INS5_IJNSA_ILi8EEESG_EEENS5_IJSG_SB_EEEEEEEvNS4_8identityES11_S1B_vS1C_EENS_8epilogue10collective6detail29Sm90TmaWarpSpecializedAdapterINS1F_15DefaultEpilogueISI_SJ_SJ_NS1E_6thread17LinearCombinationISI_Li1EffLNS1J_9ScaleType4KindE0ELNS_15FloatRoundStyleE2ESI_EENS1_15EpilogueDefaultEEEEEvvEEEEvNT_6ParamsE,"",@"SHT_CUDA_INFO"
	.sectionflags	@""
	.align	4


	//----- nvinfo : EIATTR_CUDA_API_VERSION
	.align		4
        /*0000*/ 	.byte	0x04, 0x37
        /*0002*/ 	.short	(.L_18 - .L_17)
.L_17:
        /*0004*/ 	.word	0x00000082


	//----- nvinfo : EIATTR_KPARAM_INFO
	.align		4
.L_18:
        /*0008*/ 	.byte	0x04, 0x17
        /*000a*/ 	.short	(.L_20 - .L_19)
.L_19:
        /*000c*/ 	.word	0x00000000
        /*0010*/ 	.short	0x0000
        /*0012*/ 	.short	0x0070
        /*0014*/ 	.byte	0x00, 0xf0, 0x01, 0x10


	//----- nvinfo : EIATTR_SPARSE_MMA_MASK
	.align		4
.L_20:
        /*0018*/ 	.byte	0x03, 0x50
        /*001a*/ 	.short	0x0000


	//----- nvinfo : EIATTR_MAXREG_COUNT
	.align		4
        /*001c*/ 	.byte	0x03, 0x1b
        /*001e*/ 	.short	0x00a8


	//----- nvinfo : EIATTR_NUM_BARRIERS
	.align		4
        /*0020*/ 	.byte	0x02, 0x4c
        /*0022*/ 	.byte	0x01
	.zero		1


	//----- nvinfo : EIATTR_MERCURY_ISA_VERSION
	.align		4
        /*0024*/ 	.byte	0x03, 0x5f
        /*0026*/ 	.short	0x0101


	//----- nvinfo : EIATTR_INT_WARP_WIDE_INSTR_OFFSETS
	.align		4
        /*0028*/ 	.byte	0x04, 0x31
        /*002a*/ 	.short	(.L_22 - .L_21)


	//   ....[0]....
.L_21:
        /*002c*/ 	.word	0x000003e0


	//   ....[1]....
        /*0030*/ 	.word	0x000003f0


	//   ....[2]....
        /*0034*/ 	.word	0x00000500


	//----- nvinfo : EIATTR_COOP_GROUP_MASK_REGIDS
	.align		4
.L_22:
        /*0038*/ 	.byte	0x04, 0x29
        /*003a*/ 	.short	(.L_24 - .L_23)


	//   ....[0]....
.L_23:
        /*003c*/ 	.word	0xffffffff


	//   ....[1]....
        /*0040*/ 	.word	0xffffffff


	//   ....[2]....
        /*0044*/ 	.word	0xffffffff


	//   ....[3]....
        /*0048*/ 	.word	0xffffffff


	//   ....[4]....
        /*004c*/ 	.word	0xffffffff


	//----- nvinfo : EIATTR_COOP_GROUP_INSTR_OFFSETS
	.align		4
.L_24:
        /*0050*/ 	.byte	0x04, 0x28
        /*0052*/ 	.short	(.L_26 - .L_25)


	//   ....[0]....
.L_25:
        /*0054*/ 	.word	0x00000060


	//   ....[1]....
        /*0058*/ 	.word	0x00000070


	//   ....[2]....
        /*005c*/ 	.word	0x00000130


	//   ....[3]....
        /*0060*/ 	.word	0x00000300


	//   ....[4]....
        /*0064*/ 	.word	0x00001020


	//----- nvinfo : EIATTR_REG_RECONFIG
	.align		4
.L_26:
        /*0068*/ 	.byte	0x01, 0x54
	.zero		2


	//----- nvinfo : EIATTR_MBARRIER_INSTR_OFFSETS
	.align		4
        /*006c*/ 	.byte	0x04, 0x39
        /*006e*/ 	.short	(.L_28 - .L_27)


	//   ....[0]....
.L_27:
        /*0070*/ 	.word	0x00000230
        /*0074*/ 	.word	0x000000ff
        /*0078*/ 	.word	0x00000000
        /*007c*/ 	.short	0x0100
        /*007e*/ 	.byte	0x08
	.zero		1


	//   ....[1]....
        /*0080*/ 	.word	0x00000240
        /*0084*/ 	.word	0x000000ff
        /*0088*/ 	.word	0x00000030
        /*008c*/ 	.short	0x0100
        /*008e*/ 	.byte	0x08
	.zero		1


	//   ....[2]....
        /*0090*/ 	.word	0x00000250
        /*0094*/ 	.word	0x000000ff
        /*0098*/ 	.word	0x00000008
        /*009c*/ 	.short	0x0100
        /*009e*/ 	.byte	0x08
	.zero		1


	//   ....[3]....
        /*00a0*/ 	.word	0x00000260
        /*00a4*/ 	.word	0x000000ff
        /*00a8*/ 	.word	0x00000038
        /*00ac*/ 	.short	0x0100
        /*00ae*/ 	.byte	0x08
	.zero		1


	//   ....[4]....
        /*00b0*/ 	.word	0x00000270
        /*00b4*/ 	.word	0x000000ff
        /*00b8*/ 	.word	0x00000010
        /*00bc*/ 	.short	0x0100
        /*00be*/ 	.byte	0x08
	.zero		1


	//   ....[5]....
        /*00c0*/ 	.word	0x00000280
        /*00c4*/ 	.word	0x000000ff
        /*00c8*/ 	.word	0x00000040
        /*00cc*/ 	.short	0x0100
        /*00ce*/ 	.byte	0x08
	.zero		1


	//   ....[6]....
        /*00d0*/ 	.word	0x00000290
        /*00d4*/ 	.word	0x000000ff
        /*00d8*/ 	.word	0x00000018
        /*00dc*/ 	.short	0x0100
        /*00de*/ 	.byte	0x08
	.zero		1


	//   ....[7]....
        /*00e0*/ 	.word	0x000002a0
        /*00e4*/ 	.word	0x000000ff
        /*00e8*/ 	.word	0x00000048
        /*00ec*/ 	.short	0x0100
        /*00ee*/ 	.byte	0x08
	.zero		1


	//   ....[8]....
        /*00f0*/ 	.word	0x000002b0
        /*00f4*/ 	.word	0x000000ff
        /*00f8*/ 	.word	0x00000020
        /*00fc*/ 	.short	0x0100
        /*00fe*/ 	.byte	0x08
	.zero		1


	//   ....[9]....
        /*0100*/ 	.word	0x000002c0
        /*0104*/ 	.word	0x000000ff
        /*0108*/ 	.word	0x00000050
        /*010c*/ 	.short	0x0100
        /*010e*/ 	.byte	0x08
	.zero		1


	//   ....[10]....
        /*0110*/ 	.word	0x000002d0
        /*0114*/ 	.word	0x000000ff
        /*0118*/ 	.word	0x00000028
        /*011c*/ 	.short	0x0100
        /*011e*/ 	.byte	0x08
	.zero		1


	//   ....[11]....
        /*0120*/ 	.word	0x000002e0
        /*0124*/ 	.word	0x000000ff
        /*0128*/ 	.word	0x00000058
        /*012c*/ 	.short	0x0100
        /*012e*/ 	.byte	0x08
	.zero		1


	//   ....[12]....
        /*0130*/ 	.word	0x00000570
        /*0134*/ 	.word	0x000000ff
        /*0138*/ 	.word	0x00000070
        /*013c*/ 	.short	0x0100
        /*013e*/ 	.byte	0x06
	.zero		1


	//   ....[13]....
        /*0140*/ 	.word	0x000005d0
        /*0144*/ 	.word	0x000000ff
        /*0148*/ 	.word	0x00000078
        /*014c*/ 	.short	0x0100
        /*014e*/ 	.byte	0x06
	.zero		1


	//   ....[14]....
        /*0150*/ 	.word	0x00001350
        /*0154*/ 	.word	0x000000ff
        /*0158*/ 	.word	0x00000000
        /*015c*/ 	.short	0x010a
        /*015e*/ 	.byte	0x06
	.zero		1


	//   ....[15]....
        /*0160*/ 	.word	0x00001390
        /*0164*/ 	.word	0x000000ff
        /*0168*/ 	.word	0x00000000
        /*016c*/ 	.short	0x010a
        /*016e*/ 	.byte	0x06
	.zero		1


	//   ....[16]....
        /*0170*/ 	.word	0x000019c0
        /*0174*/ 	.word	0x000000ff
        /*0178*/ 	.word	0x00000000
        /*017c*/ 	.short	0x010a
        /*017e*/ 	.byte	0x0c
	.zero		1


	//   ....[17]....
        /*0180*/ 	.word	0x00001a00
        /*0184*/ 	.word	0x000000ff
        /*0188*/ 	.word	0x00000000
        /*018c*/ 	.short	0x010a
        /*018e*/ 	.byte	0x0c
	.zero		1


	//   ....[18]....
        /*0190*/ 	.word	0x00001e30
        /*0194*/ 	.word	0x000000ff
        /*0198*/ 	.word	0x00000000
        /*019c*/ 	.short	0x0101
        /*019e*/ 	.byte	0x08
	.zero		1


	//   ....[19]....
        /*01a0*/ 	.word	0x00002280
        /*01a4*/ 	.word	0x000000ff
        /*01a8*/ 	.word	0x00000000
        /*01ac*/ 	.short	0x0101
        /*01ae*/ 	.byte	0x08
	.zero		1


	//   ....[20]....
        /*01b0*/ 	.word	0x00005c20
        /*01b4*/ 	.word	0x00000012
        /*01b8*/ 	.word	0x00000030
        /*01bc*/ 	.short	0x010a
        /*01be*/ 	.byte	0x3f
	.zero		1


	//   ....[21]....
        /*01c0*/ 	.word	0x00005fb0
        /*01c4*/ 	.word	0x00000007
        /*01c8*/ 	.word	0x00000078
        /*01cc*/ 	.short	0x0101
        /*01ce*/ 	.byte	0x3f
	.zero		1


	//   ....[22]....
        /*01d0*/ 	.word	0x000066f0
        /*01d4*/ 	.word	0x00000005
        /*01d8*/ 	.word	0x00000000
        /*01dc*/ 	.short	0x010a
        /*01de*/ 	.byte	0x3f
	.zero		1


	//   ....[23]....
        /*01e0*/ 	.word	0x00006770
        /*01e4*/ 	.word	0x00000007
        /*01e8*/ 	.word	0x00000000
        /*01ec*/ 	.short	0x010a
        /*01ee*/ 	.byte	0x3f
	.zero		1


	//   ....[24]....
        /*01f0*/ 	.word	0x00006800
        /*01f4*/ 	.word	0x00000006
        /*01f8*/ 	.word	0x00000000
        /*01fc*/ 	.short	0x010a
        /*01fe*/ 	.byte	0x3f
	.zero		1


	//   ....[25]....
        /*0200*/ 	.word	0x00006890
        /*0204*/ 	.word	0x00000009
        /*0208*/ 	.word	0x00000000
        /*020c*/ 	.short	0x010a
        /*020e*/ 	.byte	0x3f
	.zero		1


	//   ....[26]....
        /*0210*/ 	.word	0x00006920
        /*0214*/ 	.word	0x00000006
        /*0218*/ 	.word	0x00000000
        /*021c*/ 	.short	0x010a
        /*021e*/ 	.byte	0x3f
	.zero		1


	//   ....[27]....
        /*0220*/ 	.word	0x000069b0
        /*0224*/ 	.word	0x00000003
        /*0228*/ 	.word	0x00000000
        /*022c*/ 	.short	0x010a
        /*022e*/ 	.byte	0x3f
	.zero		1


	//   ....[28]....
        /*0230*/ 	.word	0x00006a20
        /*0234*/ 	.word	0x00000007
        /*0238*/ 	.word	0x00000000
        /*023c*/ 	.short	0x010a
        /*023e*/ 	.byte	0x3f
	.zero		1


	//   ....[29]....
        /*0240*/ 	.word	0x00006a80
        /*0244*/ 	.word	0x00000008
        /*0248*/ 	.word	0x00000000
        /*024c*/ 	.short	0x010a
        /*024e*/ 	.byte	0x3f
	.zero		1


	//   ....[30]....
        /*0250*/ 	.word	0x00006b50
        /*0254*/ 	.word	0x00000012
        /*0258*/ 	.word	0x00000030
        /*025c*/ 	.short	0x010a
        /*025e*/ 	.byte	0x3f
	.zero		1


	//   ....[31]....
        /*0260*/ 	.word	0x00006c30
        /*0264*/ 	.word	0x00000005
        /*0268*/ 	.word	0x00000000
        /*026c*/ 	.short	0x010a
        /*026e*/ 	.byte	0x3f
	.zero		1


	//   ....[32]....
        /*0270*/ 	.word	0x00006c80
        /*0274*/ 	.word	0x00000007
        /*0278*/ 	.word	0x00000000
        /*027c*/ 	.short	0x010a
        /*027e*/ 	.byte	0x3f
	.zero		1


	//   ....[33]....
        /*0280*/ 	.word	0x00006cd0
        /*0284*/ 	.word	0x00000006
        /*0288*/ 	.word	0x00000000
        /*028c*/ 	.short	0x010a
        /*028e*/ 	.byte	0x3f
	.zero		1


	//   ....[34]....
        /*0290*/ 	.word	0x00006d20
        /*0294*/ 	.word	0x00000009
        /*0298*/ 	.word	0x00000000
        /*029c*/ 	.short	0x010a
        /*029e*/ 	.byte	0x3f
	.zero		1


	//   ....[35]....
        /*02a0*/ 	.word	0x00006d70
        /*02a4*/ 	.word	0x00000006
        /*02a8*/ 	.word	0x00000000
        /*02ac*/ 	.short	0x010a
        /*02ae*/ 	.byte	0x3f
	.zero		1


	//----- nvinfo : EIATTR_NUM_MBARRIERS
	.align		4
.L_28:
        /*02b0*/ 	.byte	0x03, 0x38
        /*02b2*/ 	.short	0x000e


	//----- nvinfo : EIATTR_EXIT_INSTR_OFFSETS
	.align		4
        /*02b4*/ 	.byte	0x04, 0x1c
        /*02b6*/ 	.short	(.L_30 - .L_29)


	//   ....[0]....
.L_29:
        /*02b8*/ 	.word	0x00000620


	//   ....[1]....
        /*02bc*/ 	.word	0x00000ef0


	//   ....[2]....
        /*02c0*/ 	.word	0x00005280


	//   ....[3]....
        /*02c4*/ 	.word	0x000058c0


	//   ....[4]....
        /*02c8*/ 	.word	0x00006a00


	//----- nvinfo : EIATTR_MAX_THREADS
	.align		4
.L_30:
        /*02cc*/ 	.byte	0x04, 0x05
        /*02ce*/ 	.short	(.L_32 - .L_31)
.L_31:
        /*02d0*/ 	.word	0x00000180
        /*02d4*/ 	.word	0x00000001
        /*02d8*/ 	.word	0x00000001


	//----- nvinfo : EIATTR_CRS_STACK_SIZE
	.align		4
.L_32:
        /*02dc*/ 	.byte	0x04, 0x1e
        /*02de*/ 	.short	(.L_34 - .L_33)
.L_33:
        /*02e0*/ 	.word	0x00000000


	//----- nvinfo : EIATTR_CBANK_PARAM_SIZE
	.align		4
.L_34:
        /*02e4*/ 	.byte	0x03, 0x19
        /*02e6*/ 	.short	0x0470


	//----- nvinfo : EIATTR_PARAM_CBANK
	.align		4
        /*02e8*/ 	.byte	0x04, 0x0a
        /*02ea*/ 	.short	(.L_36 - .L_35)
	.align		4
.L_35:
        /*02ec*/ 	.word	index@(.nv.constant0._ZN7cutlass13device_kernelINS_4gemm6kernel13GemmUniversalIN4cute5tupleIJiiiiEEENS1_10collective13CollectiveMmaINS1_37MainloopSm90TmaGmmaWarpSpecializedFP8ILi6ENS5_IJNS4_1CILi1EEESB_SB_EEENS1_35KernelTmaWarpSpecializedCooperativeEEENS5_IJNSA_ILi128EEENSA_ILi64EEESG_EEENS_12float_e4m3_tENS5_IJlSB_lEEESI_SJ_NS4_8TiledMMAINS4_8MMA_AtomIJNS4_4SM904GMMA30MMA_64x64x32_F32E4M3E4M3_SS_TNILNSN_7ScaleInE1ELSP_1EEEEEENS4_6LayoutINS5_IJNSA_ILi2EEESB_SB_EEENS5_IJSB_NSA_ILi0EEESV_EEEEENS5_IJNS4_10UnderscoreESY_SY_EEEEENS4_13SM90_TMA_LOADENS4_14ComposedLayoutINS4_7SwizzleILi2ELi4ELi3EEENS4_18smem_ptr_flag_bitsILi8EEENSS_INS5_IJNSA_ILi8EEESG_EEENS5_IJSG_SB_EEEEEEEvNS4_8identityES11_S1B_vS1C_EENS_8epilogue10collective6detail29Sm90TmaWarpSpecializedAdapterINS1F_15DefaultEpilogueISI_SJ_SJ_NS1E_6thread17LinearCombinationISI_Li1EffLNS1J_9ScaleType4KindE0ELNS_15FloatRoundStyleE2ESI_EENS1_15EpilogueDefaultEEEEEvvEEEEvNT_6ParamsE)
        /*02f0*/ 	.short	0x0210
        /*02f2*/ 	.short	0x0470


	//----- nvinfo : EIATTR_SW_WAR
	.align		4
.L_36:
        /*02f4*/ 	.byte	0x04, 0x36
        /*02f6*/ 	.short	(.L_38 - .L_37)
.L_37:
        /*02f8*/ 	.word	0x00000008
.L_38:


//--------------------- .nv.callgraph             --------------------------
	.section	.nv.callgraph,"",@"SHT_CUDA_CALLGRAPH"
	.align	4
	.sectionentsize	8
	.align		4
        /*0000*/ 	.word	0x00000000
	.align		4
        /*0004*/ 	.word	0xffffffff
	.align		4
        /*0008*/ 	.word	0x00000000
	.align		4
        /*000c*/ 	.word	0xfffffffe
	.align		4
        /*0010*/ 	.word	0x00000000
	.align		4
        /*0014*/ 	.word	0xfffffffd
	.align		4
        /*0018*/ 	.word	0x00000000
	.align		4
        /*001c*/ 	.word	0xfffffffc


//--------------------- .nv.constant4             --------------------------
	.section	.nv.constant4,"a",@progbits
	.align	8
	.align		8
.nv.constant4:
        /*0000*/ 	.dword	_ZN40_INTERNAL_3804ba87_4_k_cu_7e98f5de_214624cuda3std3__45__cpo5beginE
	.align		8
        /*0008*/ 	.dword	_ZN40_INTERNAL_3804ba87_4_k_cu_7e98f5de_214624cuda3std3__45__cpo3endE
	.align		8
        /*0010*/ 	.dword	_ZN40_INTERNAL_3804ba87_4_k_cu_7e98f5de_214624cuda3std3__45__cpo6cbeginE
	.align		8
        /*0018*/ 	.dword	_ZN40_INTERNAL_3804ba87_4_k_cu_7e98f5de_214624cuda3std3__45__cpo4cendE
	.align		8
        /*0020*/ 	.dword	_ZN40_INTERNAL_3804ba87_4_k_cu_7e98f5de_214624cuda3std3__442_GLOBAL__N__3804ba87_4_k_cu_7e98f5de_214626ignoreE
	.align		8
        /*0028*/ 	.dword	_ZN40_INTERNAL_3804ba87_4_k_cu_7e98f5de_214624cuda3std3__419piecewise_constructE
	.align		8
        /*0030*/ 	.dword	_ZN40_INTERNAL_3804ba87_4_k_cu_7e98f5de_214624cuda3std3__48in_placeE
	.align		8
        /*0038*/ 	.dword	_ZN40_INTERNAL_3804ba87_4_k_cu_7e98f5de_214624cuda3std6ranges3__45__cpo4swapE
	.align		8
        /*0040*/ 	.dword	_ZN40_INTERNAL_3804ba87_4_k_cu_7e98f5de_214624cuda3std6ranges3__45__cpo9iter_moveE
	.align		8
        /*0048*/ 	.dword	_ZN40_INTERNAL_3804ba87_4_k_cu_7e98f5de_214624cute7productE
	.align		8
        /*0050*/ 	.dword	_ZN40_INTERNAL_3804ba87_4_k_cu_7e98f5de_214624cute1_E


//--------------------- .text._ZN7cutlass13device_kernelINS_4gemm6kernel13GemmUniversalIN4cute5tupleIJiiiiEEENS1_10collective13CollectiveMmaINS1_37MainloopSm90TmaGmmaWarpSpecializedFP8ILi6ENS5_IJNS4_1CILi1EEESB_SB_EEENS1_35KernelTmaWarpSpecializedCooperativeEEENS5_IJNSA_ILi128EEENSA_ILi64EEESG_EEENS_12float_e4m3_tENS5_IJlSB_lEEESI_SJ_NS4_8TiledMMAINS4_8MMA_AtomIJNS4_4SM904GMMA30MMA_64x64x32_F32E4M3E4M3_SS_TNILNSN_7ScaleInE1ELSP_1EEEEEENS4_6LayoutINS5_IJNSA_ILi2EEESB_SB_EEENS5_IJSB_NSA_ILi0EEESV_EEEEENS5_IJNS4_10UnderscoreESY_SY_EEEEENS4_13SM90_TMA_LOADENS4_14ComposedLayoutINS4_7SwizzleILi2ELi4ELi3EEENS4_18smem_ptr_flag_bitsILi8EEENSS_INS5_IJNSA_ILi8EEESG_EEENS5_IJSG_SB_EEEEEEEvNS4_8identityES11_S1B_vS1C_EENS_8epilogue10collective6detail29Sm90TmaWarpSpecializedAdapterINS1F_15DefaultEpilogueISI_SJ_SJ_NS1E_6thread17LinearCombinationISI_Li1EffLNS1J_9ScaleType4KindE0ELNS_15FloatRoundStyleE2ESI_EENS1_15EpilogueDefaultEEEEEvvEEEEvNT_6ParamsE --------------------------
	.section	.text._ZN7cutlass13device_kernelINS_4gemm6kernel13GemmUniversalIN4cute5tupleIJiiiiEEENS1_10collective13CollectiveMmaINS1_37MainloopSm90TmaGmmaWarpSpecializedFP8ILi6ENS5_IJNS4_1CILi1EEESB_SB_EEENS1_35KernelTmaWarpSpecializedCooperativeEEENS5_IJNSA_ILi128EEENSA_ILi64EEESG_EEENS_12float_e4m3_tENS5_IJlSB_lEEESI_SJ_NS4_8TiledMMAINS4_8MMA_AtomIJNS4_4SM904GMMA30MMA_64x64x32_F32E4M3E4M3_SS_TNILNSN_7ScaleInE1ELSP_1EEEEEENS4_6LayoutINS5_IJNSA_ILi2EEESB_SB_EEENS5_IJSB_NSA_ILi0EEESV_EEEEENS5_IJNS4_10UnderscoreESY_SY_EEEEENS4_13SM90_TMA_LOADENS4_14ComposedLayoutINS4_7SwizzleILi2ELi4ELi3EEENS4_18smem_ptr_flag_bitsILi8EEENSS_INS5_IJNSA_ILi8EEESG_EEENS5_IJSG_SB_EEEEEEEvNS4_8identityES11_S1B_vS1C_EENS_8epilogue10collective6detail29Sm90TmaWarpSpecializedAdapterINS1F_15DefaultEpilogueISI_SJ_SJ_NS1E_6thread17LinearCombinationISI_Li1EffLNS1J_9ScaleType4KindE0ELNS_15FloatRoundStyleE2ESI_EENS1_15EpilogueDefaultEEEEEvvEEEEvNT_6ParamsE,"ax",@progbits
	.align	128
.text._ZN7cutlass13device_kernelINS_4gemm6kernel13GemmUniversalIN4cute5tupleIJiiiiEEENS1_10collective13CollectiveMmaINS1_37MainloopSm90TmaGmmaWarpSpecializedFP8ILi6ENS5_IJNS4_1CILi1EEESB_SB_EEENS1_35KernelTmaWarpSpecializedCooperativeEEENS5_IJNSA_ILi128EEENSA_ILi64EEESG_EEENS_12float_e4m3_tENS5_IJlSB_lEEESI_SJ_NS4_8TiledMMAINS4_8MMA_AtomIJNS4_4SM904GMMA30MMA_64x64x32_F32E4M3E4M3_SS_TNILNSN_7ScaleInE1ELSP_1EEEEEENS4_6LayoutINS5_IJNSA_ILi2EEESB_SB_EEENS5_IJSB_NSA_ILi0EEESV_EEEEENS5_IJNS4_10UnderscoreESY_SY_EEEEENS4_13SM90_TMA_LOADENS4_14ComposedLayoutINS4_7SwizzleILi2ELi4ELi3EEENS4_18smem_ptr_flag_bitsILi8EEENSS_INS5_IJNSA_ILi8EEESG_EEENS5_IJSG_SB_EEEEEEEvNS4_8identityES11_S1B_vS1C_EENS_8epilogue10collective6detail29Sm90TmaWarpSpecializedAdapterINS1F_15DefaultEpilogueISI_SJ_SJ_NS1E_6thread17LinearCombinationISI_Li1EffLNS1J_9ScaleType4KindE0ELNS_15FloatRoundStyleE2ESI_EENS1_15EpilogueDefaultEEEEEvvEEEEvNT_6ParamsE:
        .type           _ZN7cutlass13device_kernelINS_4gemm6kernel13GemmUniversalIN4cute5tupleIJiiiiEEENS1_10collective13CollectiveMmaINS1_37MainloopSm90TmaGmmaWarpSpecializedFP8ILi6ENS5_IJNS4_1CILi1EEESB_SB_EEENS1_35KernelTmaWarpSpecializedCooperativeEEENS5_IJNSA_ILi128EEENSA_ILi64EEESG_EEENS_12float_e4m3_tENS5_IJlSB_lEEESI_SJ_NS4_8TiledMMAINS4_8MMA_AtomIJNS4_4SM904GMMA30MMA_64x64x32_F32E4M3E4M3_SS_TNILNSN_7ScaleInE1ELSP_1EEEEEENS4_6LayoutINS5_IJNSA_ILi2EEESB_SB_EEENS5_IJSB_NSA_ILi0EEESV_EEEEENS5_IJNS4_10UnderscoreESY_SY_EEEEENS4_13SM90_TMA_LOADENS4_14ComposedLayoutINS4_7SwizzleILi2ELi4ELi3EEENS4_18smem_ptr_flag_bitsILi8EEENSS_INS5_IJNSA_ILi8EEESG_EEENS5_IJSG_SB_EEEEEEEvNS4_8identityES11_S1B_vS1C_EENS_8epilogue10collective6detail29Sm90TmaWarpSpecializedAdapterINS1F_15DefaultEpilogueISI_SJ_SJ_NS1E_6thread17LinearCombinationISI_Li1EffLNS1J_9ScaleType4KindE0ELNS_15FloatRoundStyleE2ESI_EENS1_15EpilogueDefaultEEEEEvvEEEEvNT_6ParamsE,@function
        .size           _ZN7cutlass13device_kernelINS_4gemm6kernel13GemmUniversalIN4cute5tupleIJiiiiEEENS1_10collective13CollectiveMmaINS1_37MainloopSm90TmaGmmaWarpSpecializedFP8ILi6ENS5_IJNS4_1CILi1EEESB_SB_EEENS1_35KernelTmaWarpSpecializedCooperativeEEENS5_IJNSA_ILi128EEENSA_ILi64EEESG_EEENS_12float_e4m3_tENS5_IJlSB_lEEESI_SJ_NS4_8TiledMMAINS4_8MMA_AtomIJNS4_4SM904GMMA30MMA_64x64x32_F32E4M3E4M3_SS_TNILNSN_7ScaleInE1ELSP_1EEEEEENS4_6LayoutINS5_IJNSA_ILi2EEESB_SB_EEENS5_IJSB_NSA_ILi0EEESV_EEEEENS5_IJNS4_10UnderscoreESY_SY_EEEEENS4_13SM90_TMA_LOADENS4_14ComposedLayoutINS4_7SwizzleILi2ELi4ELi3EEENS4_18smem_ptr_flag_bitsILi8EEENSS_INS5_IJNSA_ILi8EEESG_EEENS5_IJSG_SB_EEEEEEEvNS4_8identityES11_S1B_vS1C_EENS_8epilogue10collective6detail29Sm90TmaWarpSpecializedAdapterINS1F_15DefaultEpilogueISI_SJ_SJ_NS1E_6thread17LinearCombinationISI_Li1EffLNS1J_9ScaleType4KindE0ELNS_15FloatRoundStyleE2ESI_EENS1_15EpilogueDefaultEEEEEvvEEEEvNT_6ParamsE,(.L_x_141 - _ZN7cutlass13device_kernelINS_4gemm6kernel13GemmUniversalIN4cute5tupleIJiiiiEEENS1_10collective13CollectiveMmaINS1_37MainloopSm90TmaGmmaWarpSpecializedFP8ILi6ENS5_IJNS4_1CILi1EEESB_SB_EEENS1_35KernelTmaWarpSpecializedCooperativeEEENS5_IJNSA_ILi128EEENSA_ILi64EEESG_EEENS_12float_e4m3_tENS5_IJlSB_lEEESI_SJ_NS4_8TiledMMAINS4_8MMA_AtomIJNS4_4SM904GMMA30MMA_64x64x32_F32E4M3E4M3_SS_TNILNSN_7ScaleInE1ELSP_1EEEEEENS4_6LayoutINS5_IJNSA_ILi2EEESB_SB_EEENS5_IJSB_NSA_ILi0EEESV_EEEEENS5_IJNS4_10UnderscoreESY_SY_EEEEENS4_13SM90_TMA_LOADENS4_14ComposedLayoutINS4_7SwizzleILi2ELi4ELi3EEENS4_18smem_ptr_flag_bitsILi8EEENSS_INS5_IJNSA_ILi8EEESG_EEENS5_IJSG_SB_EEEEEEEvNS4_8identityES11_S1B_vS1C_EENS_8epilogue10collective6detail29Sm90TmaWarpSpecializedAdapterINS1F_15DefaultEpilogueISI_SJ_SJ_NS1E_6thread17LinearCombinationISI_Li1EffLNS1J_9ScaleType4KindE0ELNS_15FloatRoundStyleE2ESI_EENS1_15EpilogueDefaultEEEEEvvEEEEvNT_6ParamsE)
        .other          _ZN7cutlass13device_kernelINS_4gemm6kernel13GemmUniversalIN4cute5tupleIJiiiiEEENS1_10collective13CollectiveMmaINS1_37MainloopSm90TmaGmmaWarpSpecializedFP8ILi6ENS5_IJNS4_1CILi1EEESB_SB_EEENS1_35KernelTmaWarpSpecializedCooperativeEEENS5_IJNSA_ILi128EEENSA_ILi64EEESG_EEENS_12float_e4m3_tENS5_IJlSB_lEEESI_SJ_NS4_8TiledMMAINS4_8MMA_AtomIJNS4_4SM904GMMA30MMA_64x64x32_F32E4M3E4M3_SS_TNILNSN_7ScaleInE1ELSP_1EEEEEENS4_6LayoutINS5_IJNSA_ILi2EEESB_SB_EEENS5_IJSB_NSA_ILi0EEESV_EEEEENS5_IJNS4_10UnderscoreESY_SY_EEEEENS4_13SM90_TMA_LOADENS4_14ComposedLayoutINS4_7SwizzleILi2ELi4ELi3EEENS4_18smem_ptr_flag_bitsILi8EEENSS_INS5_IJNSA_ILi8EEESG_EEENS5_IJSG_SB_EEEEEEEvNS4_8identityES11_S1B_vS1C_EENS_8epilogue10collective6detail29Sm90TmaWarpSpecializedAdapterINS1F_15DefaultEpilogueISI_SJ_SJ_NS1E_6thread17LinearCombinationISI_Li1EffLNS1J_9ScaleType4KindE0ELNS_15FloatRoundStyleE2ESI_EENS1_15EpilogueDefaultEEEEEvvEEEEvNT_6ParamsE,@"STO_CUDA_ENTRY STV_DEFAULT"
_ZN7cutlass13device_kernelINS_4gemm6kernel13GemmUniversalIN4cute5tupleIJiiiiEEENS1_10collective13CollectiveMmaINS1_37MainloopSm90TmaGmmaWarpSpecializedFP8ILi6ENS5_IJNS4_1CILi1EEESB_SB_EEENS1_35KernelTmaWarpSpecializedCooperativeEEENS5_IJNSA_ILi128EEENSA_ILi64EEESG_EEENS_12float_e4m3_tENS5_IJlSB_lEEESI_SJ_NS4_8TiledMMAINS4_8MMA_AtomIJNS4_4SM904GMMA30MMA_64x64x32_F32E4M3E4M3_SS_TNILNSN_7ScaleInE1ELSP_1EEEEEENS4_6LayoutINS5_IJNSA_ILi2EEESB_SB_EEENS5_IJSB_NSA_ILi0EEESV_EEEEENS5_IJNS4_10UnderscoreESY_SY_EEEEENS4_13SM90_TMA_LOADENS4_14ComposedLayoutINS4_7SwizzleILi2ELi4ELi3EEENS4_18smem_ptr_flag_bitsILi8EEENSS_INS5_IJNSA_ILi8EEESG_EEENS5_IJSG_SB_EEEEEEEvNS4_8identityES11_S1B_vS1C_EENS_8epilogue10collective6detail29Sm90TmaWarpSpecializedAdapterINS1F_15DefaultEpilogueISI_SJ_SJ_NS1E_6thread17LinearCombinationISI_Li1EffLNS1J_9ScaleType4KindE0ELNS_15FloatRoundStyleE2ESI_EENS1_15EpilogueDefaultEEEEEvvEEEEvNT_6ParamsE:
[----:B------:R-:W-:Y:S01]  /*0000*/  LDC R1, c[0x0][0x28] ;  /* 0x00000a00ff017b82 */ /* 0x000fe20000000800 */
[----:B------:R-:W0:Y:S01]  /*0010*/  S2R R2, SR_TID.X ;  /* 0x0000000000027919 */ /* 0x000e220000002100 */
[----:B------:R-:W-:Y:S01]  /*0020*/  ELECT P0, URZ, PT ;  /* 0x00000000003f782f */ /* 0x000fe20003800000 */
[----:B------:R-:W-:Y:S01]  /*0030*/  BSSY B0, `(.L_x_0) ;  /* 0x000000f000007945 */ /* 0x000fe20003800000 */
[--C-:B0-----:R-:W-:Y:S02]  /*0040*/  SHF.R.U32.HI R0, RZ, 0x5, R2.reuse ;  /* 0x00000005ff007819 */ /* 0x101fe40000011602 */
[----:B------:R-:W-:-:S03]  /*0050*/  SHF.R.U32.HI R4, RZ, 0x7, R2 ;  /* 0x00000007ff047819 */ /* 0x000fc60000011602 */
[----:B------:R-:W0:Y:S04]  /*0060*/  SHFL.IDX PT, R3, R0, RZ, 0x1f ;  /* 0x00001fff00037589 */ /* 0x000e2800000e0000 */
[----:B------:R1:W2:Y:S01]  /*0070*/  SHFL.IDX PT, R7, R4, RZ, 0x1f ;  /* 0x00001fff04077589 */ /* 0x0002a200000e0000 */
[----:B0-----:R-:W-:-:S13]  /*0080*/  ISETP.NE.OR P0, PT, R3, RZ, !P0 ;  /* 0x000000ff0300720c */ /* 0x001fda0004705670 */
[----:B-12---:R-:W-:Y:S05]  /*0090*/  @P0 BRA `(.L_x_1) ;  /* 0x0000000000200947 */ /* 0x006fea0003800000 */
[----:B------:R-:W-:Y:S02]  /*00a0*/  ULDC.64 UR4, c[0x0][0x198] ;  /* 0x0000660000047ab9 */ /* 0x000fe40000000a00 */
[----:B------:R-:W-:Y:S02]  /*00b0*/  UIADD3 UR6, UP0, UR4, 0xf0, URZ ;  /* 0x000000f004067890 */ /* 0x000fe4000ff1e03f */
[----:B------:R-:W-:Y:S02]  /*00c0*/  UIADD3 UR4, UP1, UR4, 0x1f0, URZ ;  /* 0x000001f004047890 */ /* 0x000fe4000ff3e03f */
[----:B------:R-:W-:Y:S02]  /*00d0*/  UIADD3.X UR7, URZ, UR5, URZ, UP0, !UPT ;  /* 0x000000053f077290 */ /* 0x000fe400087fe43f */
[----:B------:R-:W-:-:S07]  /*00e0*/  UIADD3.X UR5, URZ, UR5, URZ, UP1, !UPT ;  /* 0x000000053f057290 */ /* 0x000fce0008ffe43f */
[----:B------:R0:W-:Y:S02]  /*00f0*/  UTMACCTL.PF [UR6] ;  /* 0x00000000060079b9 */ /* 0x0001e40008040000 */
[----:B------:R0:W-:Y:S02]  /*0100*/  UTMACCTL.PF [UR4] ;  /* 0x00000000040079b9 */ /* 0x0001e40008040000 */
[----:B0-----:R-:W-:Y:S01]  /*0110*/  NOP ;  /* 0x0000000000007918 */ /* 0x001fe20000000000 */
.L_x_1:
[----:B------:R-:W-:Y:S05]  /*0120*/  BSYNC B0 ;  /* 0x0000000000007941 */ /* 0x000fea0003800000 */
.L_x_0:
[----:B------:R-:W0:Y:S02]  /*0130*/  SHFL.IDX PT, R4, R0, RZ, 0x1f ;  /* 0x00001fff00047589 */ /* 0x000e2400000e0000 */
[----:B0-----:R-:W-:-:S13]  /*0140*/  ISETP.NE.AND P0, PT, R4, RZ, PT ;  /* 0x000000ff0400720c */ /* 0x001fda0003f05270 */
[----:B------:R-:W-:Y:S05]  /*0150*/  @P0 BRA `(.L_x_2) ;  /* 0x0000000000680947 */ /* 0x000fea0003800000 */
[----:B------:R-:W0:Y:S01]  /*0160*/  S2UR UR8, SR_CgaCtaId ;  /* 0x00000000000879c3 */ /* 0x000e220000008800 */
[----:B------:R-:W-:Y:S01]  /*0170*/  UMOV UR4, 0x400 ;  /* 0x0000040000047882 */ /* 0x000fe20000000000 */
[----:B------:R-:W-:Y:S01]  /*0180*/  UMOV UR5, 0x1 ;  /* 0x0000000100057882 */ /* 0x000fe20000000000 */
[----:B------:R-:W-:Y:S01]  /*0190*/  UMOV UR6, 0x100 ;  /* 0x0000010000067882 */ /* 0x000fe20000000000 */
[----:B------:R-:W-:Y:S01]  /*01a0*/  ELECT P0, URZ, PT ;  /* 0x00000000003f782f */ /* 0x000fe20003800000 */
[----:B------:R-:W-:-:S04]  /*01b0*/  UIADD3 UR6, -UR6, 0x100000, URZ ;  /* 0x0010000006067890 */ /* 0x000fc8000fffe13f */
[----:B------:R-:W-:Y:S02]  /*01c0*/  USHF.L.U32 UR7, UR6, 0xb, URZ ;  /* 0x0000000b06077899 */ /* 0x000fe4000800063f */
[----:B------:R-:W-:Y:S02]  /*01d0*/  USHF.L.U32 UR6, UR6, 0x1, URZ ;  /* 0x0000000106067899 */ /* 0x000fe4000800063f */
[----:B0-----:R-:W-:Y:S02]  /*01e0*/  ULEA UR8, UR8, UR4, 0x18 ;  /* 0x0000000408087291 */ /* 0x001fe4000f8ec03f */
[----:B------:R-:W-:-:S04]  /*01f0*/  UIADD3 UR4, -UR5, 0x100000, URZ ;  /* 0x0010000005047890 */ /* 0x000fc8000fffe13f */
[----:B------:R-:W-:Y:S02]  /*0200*/  USHF.L.U32 UR5, UR4, 0xb, URZ ;  /* 0x0000000b04057899 */ /* 0x000fe4000800063f */
[----:B------:R-:W-:Y:S01]  /*0210*/  USHF.L.U32 UR4, UR4, 0x1, URZ ;  /* 0x0000000104047899 */ /* 0x000fe2000800063f */
[----:B------:R-:W0:Y:S11]  /*0220*/  FENCE.VIEW.ASYNC.S ;  /* 0x00000000000073c6 */ /* 0x000e360000000000 */
[----:B0-----:R0:W1:Y:S01]  /*0230*/  SYNCS.EXCH.64 URZ, [UR8], UR4 ;  /* 0x00000004083f75b2 */ /* 0x0010620008000100 */
[----:B------:R0:W2:Y:S01]  /*0240*/  SYNCS.EXCH.64 URZ, [UR8+0x30], UR6 ;  /* 0x00003006083f75b2 */ /* 0x0000a20008000100 */
[----:B------:R0:W3:Y:S01]  /*0250*/  SYNCS.EXCH.64 URZ, [UR8+0x8], UR4 ;  /* 0x00000804083f75b2 */ /* 0x0000e20008000100 */
[----:B------:R0:W4:Y:S01]  /*0260*/  SYNCS.EXCH.64 URZ, [UR8+0x38], UR6 ;  /* 0x00003806083f75b2 */ /* 0x0001220008000100 */
[----:B------:R0:W0:Y:S01]  /*0270*/  SYNCS.EXCH.64 URZ, [UR8+0x10], UR4 ;  /* 0x00001004083f75b2 */ /* 0x0000220008000100 */
[----:B------:R0:W0:Y:S01]  /*0280*/  SYNCS.EXCH.64 URZ, [UR8+0x40], UR6 ;  /* 0x00004006083f75b2 */ /* 0x0000220008000100 */
[----:B------:R0:W0:Y:S01]  /*0290*/  SYNCS.EXCH.64 URZ, [UR8+0x18], UR4 ;  /* 0x00001804083f75b2 */ /* 0x0000220008000100 */
[----:B------:R0:W0:Y:S01]  /*02a0*/  SYNCS.EXCH.64 URZ, [UR8+0x48], UR6 ;  /* 0x00004806083f75b2 */ /* 0x0000220008000100 */
[----:B------:R0:W0:Y:S01]  /*02b0*/  SYNCS.EXCH.64 URZ, [UR8+0x20], UR4 ;  /* 0x00002004083f75b2 */ /* 0x0000220008000100 */
[----:B------:R0:W0:Y:S01]  /*02c0*/  SYNCS.EXCH.64 URZ, [UR8+0x50], UR6 ;  /* 0x00005006083f75b2 */ /* 0x0000220008000100 */
[----:B------:R0:W0:Y:S01]  /*02d0*/  SYNCS.EXCH.64 URZ, [UR8+0x28], UR4 ;  /* 0x00002804083f75b2 */ /* 0x0000220008000100 */
[----:B------:R0:W0:Y:S01]  /*02e0*/  SYNCS.EXCH.64 URZ, [UR8+0x58], UR6 ;  /* 0x00005806083f75b2 */ /* 0x0000220008000100 */
[----:B------:R-:W-:Y:S01]  /*02f0*/  NOP ;  /* 0x0000000000007918 */ /* 0x000fe20000000000 */
.L_x_2:
[----:B------:R-:W5:Y:S01]  /*0300*/  SHFL.IDX PT, R0, R0, RZ, 0x1f ;  /* 0x00001fff00007589 */ /* 0x000f6200000e0000 */
[----:B------:R-:W1:Y:S01]  /*0310*/  LDC R4, c[0x0][0x65c] ;  /* 0x00019700ff047b82 */ /* 0x000e620000000800 */
[----:B------:R-:W-:Y:S02]  /*0320*/  ELECT P0, URZ, PT ;  /* 0x00000000003f782f */ /* 0x000fe40003800000 */
[----:B------:R-:W-:Y:S01]  /*0330*/  ISETP.NE.AND P2, PT, R7, RZ, PT ;  /* 0x000000ff0700720c */ /* 0x000fe20003f45270 */
[----:B------:R-:W2:Y:S01]  /*0340*/  S2R R8, SR_CTAID.Y ;  /* 0x0000000000087919 */ /* 0x000ea20000002600 */
[----:B0-----:R-:W-:Y:S01]  /*0350*/  UMOV UR4, 0x20 ;  /* 0x0000002000047882 */ /* 0x001fe20000000000 */
[----:B------:R-:W-:Y:S01]  /*0360*/  NOP ;  /* 0x0000000000007918 */ /* 0x000fe20000000000 */
[----:B------:R-:W-:Y:S01]  /*0370*/  NOP ;  /* 0x0000000000007918 */ /* 0x000fe20000000000 */
[----:B------:R-:W0:Y:S01]  /*0380*/  S2R R6, SR_CTAID.X ;  /* 0x0000000000067919 */ /* 0x000e220000002500 */
[----:B-----5:R-:W-:-:S02]  /*0390*/  ISETP.NE.OR P0, PT, R0, RZ, !P0 ;  /* 0x000000ff0000720c */ /* 0x020fc40004705670 */
[----:B-1----:R-:W-:Y:S02]  /*03a0*/  ISETP.NE.AND P4, PT, R4, 0x1, PT ;  /* 0x000000010400780c */ /* 0x002fe40003f85270 */
[----:B------:R-:W-:-:S04]  /*03b0*/  SHF.R.S32.HI R4, RZ, 0x1f, R3 ;  /* 0x0000001fff047819 */ /* 0x000fc80000011403 */
[----:B------:R-:W-:-:S04]  /*03c0*/  LEA.HI R4, R4, R3, RZ, 0x2 ;  /* 0x0000000304047211 */ /* 0x000fc800078f10ff */
[----:B------:R-:W-:Y:S01]  /*03d0*/  LOP3.LUT R4, R4, 0xfffffffc, RZ, 0xc0, !PT ;  /* 0xfffffffc04047812 */ /* 0x000fe200078ec0ff */
[----:B------:R-:W-:Y:S01]  /*03e0*/  VOTEU.ALL UP0, P0 ;  /* 0x00000000003f7886 */ /* 0x000fe20000000000 */
[----:B------:R-:W-:Y:S01]  /*03f0*/  VOTEU.ALL UP1, P0 ;  /* 0x00000000003f7886 */ /* 0x000fe20000020000 */
[----:B------:R-:W0:Y:S01]  /*0400*/  @P4 LDC R9, c[0x0][0x10] ;  /* 0x00000400ff094b82 */ /* 0x000e220000000800 */
[----:B------:R-:W-:Y:S02]  /*0410*/  @P4 IMAD.MOV.U32 R5, RZ, RZ, RZ ;  /* 0x000000ffff054224 */ /* 0x000fe400078e00ff */
[----:B------:R-:W-:Y:S01]  /*0420*/  IMAD.IADD R3, R3, 0x1, -R4 ;  /* 0x0000000103037824 */ /* 0x000fe200078e0a04 */
[----:B------:R-:W-:Y:S01]  /*0430*/  @!UP0 UMOV UR6, 0x400 ;  /* 0x0000040000068882 */ /* 0x000fe20000000000 */
[----:B------:R-:W-:-:S04]  /*0440*/  @!UP0 UIADD3 UR4, -UR4, 0x100000, URZ ;  /* 0x0010000004048890 */ /* 0x000fc8000fffe13f */
[----:B------:R-:W-:Y:S02]  /*0450*/  @!UP0 USHF.L.U32 UR5, UR4, 0xb, URZ ;  /* 0x0000000b04058899 */ /* 0x000fe4000800063f */
[----:B------:R-:W-:Y:S01]  /*0460*/  @!UP0 USHF.L.U32 UR4, UR4, 0x1, URZ ;  /* 0x0000000104048899 */ /* 0x000fe2000800063f */
[----:B--2---:R-:W-:Y:S01]  /*0470*/  @P4 IMAD.MOV.U32 R4, RZ, RZ, R8 ;  /* 0x000000ffff044224 */ /* 0x004fe200078e0008 */
[----:B------:R-:W1:Y:S01]  /*0480*/  @!UP0 S2UR UR7, SR_CgaCtaId ;  /* 0x00000000000789c3 */ /* 0x000e620000008800 */
[----:B------:R-:W-:-:S07]  /*0490*/  @P4 IMAD.MOV.U32 R13, RZ, RZ, RZ ;  /* 0x000000ffff0d4224 */ /* 0x000fce00078e00ff */
[----:B------:R-:W2:Y:S01]  /*04a0*/  @!P4 LDC R11, c[0x0][0xc] ;  /* 0x00000300ff0bcb82 */ /* 0x000ea20000000800 */
[----:B0-----:R-:W-:-:S04]  /*04b0*/  @P4 IMAD.WIDE.U32 R4, R6, R9, R4 ;  /* 0x0000000906044225 */ /* 0x001fc800078e0004 */
[----:B------:R-:W-:Y:S02]  /*04c0*/  VIADD R9, R7, 0xffffffff ;  /* 0xffffffff07097836 */ /* 0x000fe40000000000 */
[----:B------:R-:W-:Y:S01]  /*04d0*/  @P4 IMAD.MOV.U32 R0, RZ, RZ, R4 ;  /* 0x000000ffff004224 */ /* 0x000fe200078e0004 */
[----:B-1----:R-:W-:Y:S02]  /*04e0*/  @!UP0 ULEA UR6, UR7, UR6, 0x18 ;  /* 0x0000000607068291 */ /* 0x002fe4000f8ec03f */
[----:B------:R-:W-:Y:S01]  /*04f0*/  ISETP.GE.U32.AND P1, PT, R9, 0x2, PT ;  /* 0x000000020900780c */ /* 0x000fe20003f26070 */
[----:B------:R-:W-:Y:S01]  /*0500*/  VOTEU.ALL UP0, P0 ;  /* 0x00000000003f7886 */ /* 0x000fe20000000000 */
[----:B------:R-:W-:Y:S01]  /*0510*/  ISETP.NE.AND P0, PT, R3, 0x3, PT ;  /* 0x000000030300780c */ /* 0x000fe20003f05270 */
[----:B------:R-:W-:-:S03]  /*0520*/  @P4 IMAD.IADD R5, R5, 0x1, R13 ;  /* 0x0000000105054824 */ /* 0x000fc600078e020d */
[----:B------:R-:W-:-:S04]  /*0530*/  ISETP.EQ.OR P0, PT, R3, RZ, !P0 ;  /* 0x000000ff0300720c */ /* 0x000fc80004702670 */
[----:B------:R-:W-:Y:S01]  /*0540*/  ISETP.EQ.AND P0, PT, R7, RZ, P0 ;  /* 0x000000ff0700720c */ /* 0x000fe20000702270 */
[----:B------:R-:W-:Y:S01]  /*0550*/  IMAD.MOV.U32 R7, RZ, RZ, RZ ;  /* 0x000000ffff077224 */ /* 0x000fe200078e00ff */
[----:B------:R-:W0:Y:S02]  /*0560*/  FENCE.VIEW.ASYNC.S ;  /* 0x00000000000073c6 */ /* 0x000e240000000000 */
[----:B0-----:R0:W3:Y:S01]  /*0570*/  @!UP0 SYNCS.EXCH.64 URZ, [UR6+0x70], UR4 ;  /* 0x00007004063f85b2 */ /* 0x0010e20008000100 */
[----:B------:R-:W-:Y:S01]  /*0580*/  SEL R4, RZ, 0x1, !P0 ;  /* 0x00000001ff047807 */ /* 0x000fe20004000000 */
[----:B--2---:R-:W-:-:S03]  /*0590*/  @!P4 IMAD.WIDE.U32 R10, R11, R8, R6 ;  /* 0x000000080b0ac225 */ /* 0x004fc600078e0006 */
[----:B------:R-:W-:Y:S01]  /*05a0*/  SEL R4, R4, 0x2, P1 ;  /* 0x0000000204047807 */ /* 0x000fe20000800000 */
[----:B------:R-:W-:Y:S02]  /*05b0*/  @!P4 IMAD.MOV.U32 R0, RZ, RZ, R10 ;  /* 0x000000ffff00c224 */ /* 0x000fe400078e000a */
[----:B------:R-:W-:Y:S01]  /*05c0*/  @!P4 IMAD.MOV.U32 R5, RZ, RZ, R11 ;  /* 0x000000ffff05c224 */ /* 0x000fe200078e000b */
[----:B------:R0:W3:Y:S01]  /*05d0*/  @!UP1 SYNCS.EXCH.64 URZ, [UR6+0x78], UR4 ;  /* 0x00007804063f95b2 */ /* 0x0000e20008000100 */
[----:B------:R-:W-:Y:S01]  /*05e0*/  NOP ;  /* 0x0000000000007918 */ /* 0x000fe20000000000 */
[----:B---34-:R-:W-:Y:S06]  /*05f0*/  BAR.SYNC.DEFER_BLOCKING 0x0 ;  /* 0x0000000000007b1d */ /* 0x018fec0000010000 */
[----:B------:R-:W-:Y:S05]  /*0600*/  @!P2 BRA `(.L_x_3) ;  /* 0x0000004c0020a947 */ /* 0x000fea0003800000 */
[----:B------:R-:W-:-:S13]  /*0610*/  ISETP.GT.U32.AND P0, PT, R9, 0x1, PT ;  /* 0x000000010900780c */ /* 0x000fda0003f04070 */
[----:B0-----:R-:W-:Y:S05]  /*0620*/  @P0 EXIT ;  /* 0x000000000000094d */ /* 0x001fea0003800000 */
[----:B------:R-:W-:Y:S01]  /*0630*/  ULDC.64 UR4, c[0x0][0x650] ;  /* 0x0001940000047ab9 */ /* 0x000fe20000000a00 */
[----:B------:R-:W-:Y:S01]  /*0640*/  PRMT R9, RZ, 0x7610, R9 ;  /* 0x00007610ff097816 */ /* 0x000fe20000000009 */
[----:B------:R-:W-:Y:S01]  /*0650*/  IMAD.MOV.U32 R16, RZ, RZ, -0x1 ;  /* 0xffffffffff107424 */ /* 0x000fe200078e00ff */
[----:B------:R-:W-:Y:S01]  /*0660*/  ISETP.GE.U32.AND P0, PT, R0, UR4, PT ;  /* 0x0000000400007c0c */ /* 0x000fe2000bf06070 */
[----:B------:R-:W-:Y:S02]  /*0670*/  IMAD.MOV.U32 R12, RZ, RZ, -0x1 ;  /* 0xffffffffff0c7424 */ /* 0x000fe400078e00ff */
[----:B------:R-:W-:Y:S01]  /*0680*/  IMAD.MOV.U32 R69, RZ, RZ, -0x1 ;  /* 0xffffffffff457424 */ /* 0x000fe200078e00ff */
[----:B------:R-:W-:-:S13]  /*0690*/  ISETP.GE.U32.AND.EX P0, PT, R5, UR5, PT, P0 ;  /* 0x0000000505007c0c */ /* 0x000fda000bf06100 */
[----:B------:R-:W-:Y:S05]  /*06a0*/  @P0 BRA `(.L_x_4) ;  /* 0x0000000400600947 */ /* 0x000fea0003800000 */
[----:B------:R-:W0:Y:S01]  /*06b0*/  LDC.64 R16, c[0x0][0x628] ;  /* 0x00018a00ff107b82 */ /* 0x000e220000000a00 */
[----:B------:R-:W-:Y:S02]  /*06c0*/  IMAD.MOV.U32 R10, RZ, RZ, R0 ;  /* 0x000000ffff0a7224 */ /* 0x000fe400078e0000 */
[----:B------:R-:W-:-:S05]  /*06d0*/  IMAD.MOV.U32 R11, RZ, RZ, R5 ;  /* 0x000000ffff0b7224 */ /* 0x000fca00078e0005 */
[----:B------:R-:W1:Y:S08]  /*06e0*/  LDC R18, c[0x0][0x630] ;  /* 0x00018c00ff127b82 */ /* 0x000e700000000800 */
[----:B------:R-:W2:Y:S01]  /*06f0*/  LDC.64 R20, c[0x0][0x620] ;  /* 0x00018800ff147b82 */ /* 0x000ea20000000a00 */
[----:B0-----:R-:W-:-:S04]  /*0700*/  ISETP.NE.U32.AND P0, PT, R16, RZ, PT ;  /* 0x000000ff1000720c */ /* 0x001fc80003f05070 */
[----:B------:R-:W-:-:S13]  /*0710*/  ISETP.NE.AND.EX P0, PT, R17, RZ, PT, P0 ;  /* 0x000000ff1100720c */ /* 0x000fda0003f05300 */
[----:B-12---:R-:W-:Y:S05]  /*0720*/  @!P0 BRA `(.L_x_5) ;  /* 0x0000000000288947 */ /* 0x006fea0003800000 */
[----:B------:R-:W0:Y:S02]  /*0730*/  LDC R3, c[0x0][0x634] ;  /* 0x00018d00ff037b82 */ /* 0x000e240000000800 */
[----:B0-----:R-:W-:-:S05]  /*0740*/  IADD3 R3, P0, R0, R3, RZ ;  /* 0x0000000300037210 */ /* 0x001fca0007f1e0ff */
[----:B------:R-:W-:-:S04]  /*0750*/  IMAD.X R9, RZ, RZ, R5, P0 ;  /* 0x000000ffff097224 */ /* 0x000fc800000e0605 */
[----:B------:R-:W-:-:S04]  /*0760*/  IMAD.WIDE.U32 R10, R9, R16, RZ ;  /* 0x00000010090a7225 */ /* 0x000fc800078e00ff */
[----:B------:R-:W-:-:S04]  /*0770*/  IMAD.WIDE.U32 R12, P0, R3, R17, R10 ;  /* 0x00000011030c7225 */ /* 0x000fc8000780000a */
[----:B------:R-:W-:-:S04]  /*0780*/  IMAD.WIDE.U32 R10, R3, R16, RZ ;  /* 0x00000010030a7225 */ /* 0x000fc800078e00ff */
[----:B------:R-:W-:Y:S01]  /*0790*/  IMAD.X R15, RZ, RZ, RZ, P0 ;  /* 0x000000ffff0f7224 */ /* 0x000fe200000e06ff */
[----:B------:R-:W-:Y:S01]  /*07a0*/  IADD3 RZ, P0, R11, R12, RZ ;  /* 0x0000000c0bff7210 */ /* 0x000fe20007f1e0ff */
[----:B------:R-:W-:-:S04]  /*07b0*/  IMAD.MOV.U32 R14, RZ, RZ, R13 ;  /* 0x000000ffff0e7224 */ /* 0x000fc800078e000d */
[----:B------:R-:W-:-:S08]  /*07c0*/  IMAD.WIDE.U32.X R10, R9, R17, R14, P0 ;  /* 0x00000011090a7225 */ /* 0x000fd000000e040e */
.L_x_5:
[-CC-:B------:R-:W-:Y:S01]  /*07d0*/  SHF.R.U64 R69, R10, R18.reuse, R11.reuse ;  /* 0x000000120a457219 */ /* 0x180fe2000000120b */
[----:B------:R-:W0:Y:S01]  /*07e0*/  LDC.64 R22, c[0x0][0x640] ;  /* 0x00019000ff167b82 */ /* 0x000e220000000a00 */
[----:B------:R-:W-:Y:S01]  /*07f0*/  SHF.R.U32.HI R7, RZ, R18, R11 ;  /* 0x00000012ff077219 */ /* 0x000fe2000001160b */
[----:B------:R-:W-:Y:S01]  /*0800*/  ULDC UR4, c[0x0][0x150] ;  /* 0x0000540000047ab9 */ /* 0x000fe20000000800 */
[----:B------:R-:W-:Y:S01]  /*0810*/  IADD3 R9, P0, RZ, -R69, RZ ;  /* 0x80000045ff097210 */ /* 0x000fe20007f1e0ff */
[----:B------:R-:W-:Y:S01]  /*0820*/  IMAD.MOV.U32 R10, RZ, RZ, R0 ;  /* 0x000000ffff0a7224 */ /* 0x000fe200078e0000 */
[----:B------:R-:W-:Y:S01]  /*0830*/  I2FP.F32.U32 R3, R6 ;  /* 0x0000000600037245 */ /* 0x000fe20000201000 */
[----:B------:R-:W-:Y:S02]  /*0840*/  IMAD.MOV.U32 R11, RZ, RZ, R5 ;  /* 0x000000ffff0b7224 */ /* 0x000fe400078e0005 */
[----:B------:R-:W1:Y:S01]  /*0850*/  LDC R14, c[0x0][0x618] ;  /* 0x00018600ff0e7b82 */ /* 0x000e620000000800 */
[----:B------:R-:W-:-:S02]  /*0860*/  IMAD.X R13, RZ, RZ, ~R7, P0 ;  /* 0x000000ffff0d7224 */ /* 0x000fc400000e0e07 */
[----:B------:R-:W-:Y:S01]  /*0870*/  FMUL R3, R3, UR4 ;  /* 0x0000000403037c20 */ /* 0x000fe20008400000 */
[----:B------:R-:W-:Y:S01]  /*0880*/  IMAD.WIDE.U32 R10, R9, R20, R10 ;  /* 0x00000014090a7225 */ /* 0x000fe200078e000a */
[----:B------:R-:W-:-:S03]  /*0890*/  ULDC UR4, c[0x0][0x154] ;  /* 0x0000550000047ab9 */ /* 0x000fc60000000800 */
[----:B------:R-:W-:Y:S01]  /*08a0*/  IMAD R12, R13, R20, RZ ;  /* 0x000000140d0c7224 */ /* 0x000fe200078e02ff */
[----:B------:R-:W2:Y:S01]  /*08b0*/  LDC R7, c[0x0][0x144] ;  /* 0x00005100ff077b82 */ /* 0x000ea20000000800 */
[----:B------:R-:W3:Y:S01]  /*08c0*/  F2I.U32.TRUNC.NTZ R3, R3 ;  /* 0x0000000300037305 */ /* 0x000ee2000020f000 */
[----:B------:R-:W-:Y:S02]  /*08d0*/  IMAD.MOV.U32 R13, RZ, RZ, -0x1 ;  /* 0xffffffffff0d7424 */ /* 0x000fe400078e00ff */
[----:B------:R-:W-:-:S04]  /*08e0*/  IMAD R9, R9, R21, R12 ;  /* 0x0000001509097224 */ /* 0x000fc800078e020c */
[----:B------:R-:W4:Y:S01]  /*08f0*/  LDC R18, c[0x0][0x608] ;  /* 0x00018200ff127b82 */ /* 0x000f220000000800 */
[----:B------:R-:W-:Y:S01]  /*0900*/  IMAD.IADD R11, R11, 0x1, R9 ;  /* 0x000000010b0b7824 */ /* 0x000fe200078e0209 */
[----:B0-----:R-:W-:Y:S02]  /*0910*/  ISETP.NE.U32.AND P0, PT, R22, RZ, PT ;  /* 0x000000ff1600720c */ /* 0x001fe40003f05070 */
[----:B------:R-:W-:Y:S02]  /*0920*/  I2FP.F32.U32 R9, R8 ;  /* 0x0000000800097245 */ /* 0x000fe40000201000 */
[----:B------:R-:W-:Y:S02]  /*0930*/  ISETP.NE.AND.EX P0, PT, R23, RZ, PT, P0 ;  /* 0x000000ff1700720c */ /* 0x000fe40003f05300 */
[----:B------:R-:W0:Y:S01]  /*0940*/  LDC R12, c[0x0][0x658] ;  /* 0x00019600ff0c7b82 */ /* 0x000e220000000800 */
[-C--:B-1----:R-:W-:Y:S01]  /*0950*/  SHF.R.U64 R16, R10, R14.reuse, R11 ;  /* 0x0000000e0a107219 */ /* 0x082fe2000000120b */
[----:B---3--:R-:W-:Y:S01]  /*0960*/  IMAD.MOV R10, RZ, RZ, -R3 ;  /* 0x000000ffff0a7224 */ /* 0x008fe200078e0a03 */
[----:B------:R-:W-:-:S05]  /*0970*/  SHF.R.U32.HI R11, RZ, R14, R11 ;  /* 0x0000000eff0b7219 */ /* 0x000fca000001160b */
[----:B------:R-:W1:Y:S01]  /*0980*/  LDC R17, c[0x0][0x148] ;  /* 0x00005200ff117b82 */ /* 0x000e620000000800 */
[----:B--2---:R-:W-:Y:S02]  /*0990*/  IMAD R3, R7, R10, R6 ;  /* 0x0000000a07037224 */ /* 0x004fe400078e0206 */
[----:B------:R-:W-:-:S04]  /*09a0*/  FMUL R7, R9, UR4 ;  /* 0x0000000409077c20 */ /* 0x000fc80008400000 */
[----:B------:R2:W3:Y:S01]  /*09b0*/  F2I.U32.TRUNC.NTZ R15, R7 ;  /* 0x00000007000f7305 */ /* 0x0004e2000020f000 */
[----:B------:R-:W1:Y:S01]  /*09c0*/  LDC R21, c[0x0][0x600] ;  /* 0x00018000ff157b82 */ /* 0x000e620000000800 */
[-CC-:B----4-:R-:W-:Y:S02]  /*09d0*/  SHF.R.U64 R27, R16, R18.reuse, R11.reuse ;  /* 0x00000012101b7219 */ /* 0x190fe4000000120b */
[----:B------:R-:W-:Y:S01]  /*09e0*/  SHF.R.U32.HI R9, RZ, R18, R11 ;  /* 0x00000012ff097219 */ /* 0x000fe2000001160b */
[----:B------:R-:W-:-:S04]  /*09f0*/  IMAD.MOV.U32 R11, RZ, RZ, 0x1 ;  /* 0x00000001ff0b7424 */ /* 0x000fc800078e00ff */
[----:B------:R-:W4:Y:S01]  /*0a00*/  LDC R20, c[0x0][0x648] ;  /* 0x00019200ff147b82 */ /* 0x000f220000000800 */
[-C--:B0-----:R-:W-:Y:S02]  /*0a10*/  SHF.L.U32 R6, R13, R12.reuse, RZ ;  /* 0x0000000c0d067219 */ /* 0x081fe400000006ff */
[-CC-:B------:R-:W-:Y:S02]  /*0a20*/  SHF.R.U64 R18, R27, R12.reuse, R9.reuse ;  /* 0x0000000c1b127219 */ /* 0x180fe40000001209 */
[----:B------:R-:W-:Y:S02]  /*0a30*/  SHF.R.U32.HI R19, RZ, R12, R9 ;  /* 0x0000000cff137219 */ /* 0x000fe40000011609 */
[----:B------:R-:W-:Y:S01]  /*0a40*/  LOP3.LUT R14, RZ, R6, RZ, 0x33, !PT ;  /* 0x00000006ff0e7212 */ /* 0x000fe200078e33ff */
[----:B------:R-:W0:Y:S01]  /*0a50*/  LDC R25, c[0x0][0x638] ;  /* 0x00018e00ff197b82 */ /* 0x000e220000000800 */
[----:B------:R-:W-:Y:S01]  /*0a60*/  SHF.L.U32 R9, R11, R12, RZ ;  /* 0x0000000c0b097219 */ /* 0x000fe200000006ff */
[----:B------:R-:W-:-:S02]  /*0a70*/  IMAD.MOV.U32 R6, RZ, RZ, R18 ;  /* 0x000000ffff067224 */ /* 0x000fc400078e0012 */
[----:B--2---:R-:W-:-:S04]  /*0a80*/  IMAD.MOV.U32 R7, RZ, RZ, R19 ;  /* 0x000000ffff077224 */ /* 0x004fc800078e0013 */
[----:B------:R-:W2:Y:S01]  /*0a90*/  LDC R24, c[0x0][0x610] ;  /* 0x00018400ff187b82 */ /* 0x000ea20000000800 */
[----:B---3--:R-:W-:Y:S05]  /*0aa0*/  @!P0 BRA `(.L_x_6) ;  /* 0x0000000000288947 */ /* 0x008fea0003800000 */
[----:B------:R-:W3:Y:S02]  /*0ab0*/  LDC R13, c[0x0][0x64c] ;  /* 0x00019300ff0d7b82 */ /* 0x000ee40000000800 */
[----:B---3--:R-:W-:-:S05]  /*0ac0*/  IADD3 R13, P0, R18, R13, RZ ;  /* 0x0000000d120d7210 */ /* 0x008fca0007f1e0ff */
        /* <DEDUP_REMOVED lines=8> */
.L_x_6:
[----:B----4-:R-:W-:Y:S01]  /*0b50*/  SHF.R.U64 R6, R6, R20, R7 ;  /* 0x0000001406067219 */ /* 0x010fe20000001207 */
[----:B-1----:R-:W-:Y:S01]  /*0b60*/  VIADD R7, R21, 0xffffffff ;  /* 0xffffffff15077836 */ /* 0x002fe20000000000 */
[----:B------:R-:W-:Y:S01]  /*0b70*/  LOP3.LUT R14, R27, R14, RZ, 0xc0, !PT ;  /* 0x0000000e1b0e7212 */ /* 0x000fe200078ec0ff */
[----:B------:R-:W-:Y:S02]  /*0b80*/  IMAD.MOV R15, RZ, RZ, -R15 ;  /* 0x000000ffff0f7224 */ /* 0x000fe400078e0a0f */
[----:B------:R-:W-:Y:S01]  /*0b90*/  IMAD.MOV R10, RZ, RZ, -R6 ;  /* 0x000000ffff0a7224 */ /* 0x000fe200078e0a06 */
[----:B------:R-:W-:Y:S01]  /*0ba0*/  LOP3.LUT R7, R16, R7, RZ, 0xc0, !PT ;  /* 0x0000000710077212 */ /* 0x000fe200078ec0ff */
[----:B------:R-:W-:Y:S02]  /*0bb0*/  IMAD R14, R9, R6, R14 ;  /* 0x00000006090e7224 */ /* 0x000fe400078e020e */
[----:B------:R-:W-:Y:S02]  /*0bc0*/  @P4 IMAD R3, R17, R15, R8 ;  /* 0x0000000f11034224 */ /* 0x000fe400078e0208 */
[----:B0-----:R-:W-:-:S02]  /*0bd0*/  IMAD R6, R10, R25, R18 ;  /* 0x000000190a067224 */ /* 0x001fc400078e0212 */
[----:B--2---:R-:W-:Y:S02]  /*0be0*/  IMAD R3, R14, R24, R3 ;  /* 0x000000180e037224 */ /* 0x004fe400078e0203 */
[----:B------:R-:W-:Y:S02]  /*0bf0*/  IMAD R6, R6, R21, R7 ;  /* 0x0000001506067224 */ /* 0x000fe400078e0207 */
[----:B------:R-:W-:-:S03]  /*0c00*/  IMAD.MOV.U32 R9, RZ, RZ, 0x1 ;  /* 0x00000001ff097424 */ /* 0x000fc600078e00ff */
[----:B------:R-:W-:Y:S02]  /*0c10*/  SEL R12, R6, R3, !P4 ;  /* 0x00000003060c7207 */ /* 0x000fe40006000000 */
[----:B------:R-:W-:-:S07]  /*0c20*/  SEL R16, R3, R6, !P4 ;  /* 0x0000000603107207 */ /* 0x000fce0006000000 */
.L_x_4:
[----:B------:R-:W-:-:S08]  /*0c30*/  NOP ;  /* 0x0000000000007918 */ /* 0x000fd00000000000 */
[----:B------:R-:W0:Y:S02]  /*0c40*/  USETMAXREG.TRY_ALLOC.CTAPOOL UP0, 0xe8 ;  /* 0x000000e8000079c8 */ /* 0x000e240008000600 */
[----:B0-----:R-:W-:-:S13]  /*0c50*/  PLOP3.LUT P0, PT, PT, PT, UP0, 0x80, 0x0 ;  /* 0x000000000000781c */ /* 0x001fda0003f0f008 */
[----:B------:R-:W-:Y:S05]  /*0c60*/  @!P0 BRA `(.L_x_4) ;  /* 0xfffffffc00f08947 */ /* 0x000fea000383ffff */
[----:B------:R-:W-:Y:S01]  /*0c70*/  ULDC.64 UR4, c[0x0][0x598] ;  /* 0x0001660000047ab9 */ /* 0x000fe20000000a00 */
[----:B------:R-:W-:Y:S01]  /*0c80*/  ULDC.64 UR16, c[0x0][0x208] ;  /* 0x0000820000107ab9 */ /* 0x000fe20000000a00 */
[----:B------:R-:W-:-:S04]  /*0c90*/  ISETP.NE.U32.AND P0, PT, RZ, UR4, PT ;  /* 0x00000004ff007c0c */ /* 0x000fc8000bf05070 */
[----:B------:R-:W-:-:S13]  /*0ca0*/  ISETP.NE.AND.EX P0, PT, RZ, UR5, PT, P0 ;  /* 0x00000005ff007c0c */ /* 0x000fda000bf05300 */
[----:B------:R-:W-:Y:S05]  /*0cb0*/  @!P0 BRA `(.L_x_7) ;  /* 0x00000000001c8947 */ /* 0x000fea0003800000 */
[----:B------:R-:W0:Y:S02]  /*0cc0*/  LDC.64 R6, c[0x0][0x598] ;  /* 0x00016600ff067b82 */ /* 0x000e240000000a00 */
[----:B0-----:R-:W2:Y:S02]  /*0cd0*/  LDG.E.64 R6, desc[UR16][R6.64] ;  /* 0x0000001006067981 */ /* 0x001ea4000c1e1b00 */
[----:B--2---:R-:W-:-:S04]  /*0ce0*/  ISETP.NE.U32.AND P0, PT, R6, RZ, PT ;  /* 0x000000ff0600720c */ /* 0x004fc80003f05070 */
[----:B------:R-:W-:-:S13]  /*0cf0*/  ISETP.NE.AND.EX P0, PT, R7, RZ, PT, P0 ;  /* 0x000000ff0700720c */ /* 0x000fda0003f05300 */
[----:B------:R-:W-:Y:S05]  /*0d00*/  @!P0 BRA `(.L_x_7) ;  /* 0x0000000000088947 */ /* 0x000fea0003800000 */
[----:B------:R0:W5:Y:S01]  /*0d10*/  LD.E R3, desc[UR16][R6.64] ;  /* 0x0000001006037980 */ /* 0x000162000c101900 */
[----:B------:R-:W-:Y:S05]  /*0d20*/  BRA `(.L_x_8) ;  /* 0x0000000000207947 */ /* 0x000fea0003800000 */
.L_x_7:
[----:B------:R-:W-:Y:S02]  /*0d30*/  ULDC.64 UR4, c[0x0][0x588] ;  /* 0x0001620000047ab9 */ /* 0x000fe40000000a00 */
[----:B------:R-:W-:-:S04]  /*0d40*/  ISETP.NE.U32.AND P0, PT, RZ, UR4, PT ;  /* 0x00000004ff007c0c */ /* 0x000fc8000bf05070 */
[----:B------:R-:W-:-:S13]  /*0d50*/  ISETP.NE.AND.EX P0, PT, RZ, UR5, PT, P0 ;  /* 0x00000005ff007c0c */ /* 0x000fda000bf05300 */
[----:B------:R-:W-:Y:S05]  /*0d60*/  @!P0 BRA `(.L_x_9) ;  /* 0x00000000000c8947 */ /* 0x000fea0003800000 */
[----:B------:R-:W0:Y:S02]  /*0d70*/  LDC.64 R6, c[0x0][0x588] ;  /* 0x00016200ff067b82 */ /* 0x000e240000000a00 */
[----:B0-----:R1:W5:Y:S01]  /*0d80*/  LDG.E R3, desc[UR16][R6.64] ;  /* 0x0000001006037981 */ /* 0x001362000c1e1900 */
[----:B------:R-:W-:Y:S05]  /*0d90*/  BRA `(.L_x_8) ;  /* 0x0000000000047947 */ /* 0x000fea0003800000 */
.L_x_9:
[----:B------:R-:W2:Y:S02]  /*0da0*/  LDC R3, c[0x0][0x580] ;  /* 0x00016000ff037b82 */ /* 0x000ea40000000800 */
.L_x_8:
[----:B------:R-:W-:Y:S02]  /*0db0*/  ULDC.64 UR4, c[0x0][0x5a0] ;  /* 0x0001680000047ab9 */ /* 0x000fe40000000a00 */
[----:B------:R-:W-:-:S04]  /*0dc0*/  ISETP.NE.U32.AND P0, PT, RZ, UR4, PT ;  /* 0x00000004ff007c0c */ /* 0x000fc8000bf05070 */
[----:B------:R-:W-:-:S13]  /*0dd0*/  ISETP.NE.AND.EX P0, PT, RZ, UR5, PT, P0 ;  /* 0x00000005ff007c0c */ /* 0x000fda000bf05300 */
[----:B------:R-:W-:Y:S05]  /*0de0*/  @!P0 BRA `(.L_x_10) ;  /* 0x00000000001c8947 */ /* 0x000fea0003800000 */
[----:B01----:R-:W0:Y:S02]  /*0df0*/  LDC.64 R6, c[0x0][0x5a0] ;  /* 0x00016800ff067b82 */ /* 0x003e240000000a00 */
[----:B0-----:R-:W3:Y:S02]  /*0e00*/  LDG.E.64 R6, desc[UR16][R6.64] ;  /* 0x0000001006067981 */ /* 0x001ee4000c1e1b00 */
[----:B---3--:R-:W-:-:S04]  /*0e10*/  ISETP.NE.U32.AND P0, PT, R6, RZ, PT ;  /* 0x000000ff0600720c */ /* 0x008fc80003f05070 */
[----:B------:R-:W-:-:S13]  /*0e20*/  ISETP.NE.AND.EX P0, PT, R7, RZ, PT, P0 ;  /* 0x000000ff0700720c */ /* 0x000fda0003f05300 */
[----:B------:R-:W-:Y:S05]  /*0e30*/  @!P0 BRA `(.L_x_10) ;  /* 0x0000000000088947 */ /* 0x000fea0003800000 */
[----:B------:R0:W5:Y:S01]  /*0e40*/  LD.E R10, desc[UR16][R6.64] ;  /* 0x00000010060a7980 */ /* 0x000162000c101900 */
[----:B------:R-:W-:Y:S05]  /*0e50*/  BRA `(.L_x_11) ;  /* 0x0000000000207947 */ /* 0x000fea0003800000 */
.L_x_10:
[----:B------:R-:W-:Y:S02]  /*0e60*/  ULDC.64 UR4, c[0x0][0x590] ;  /* 0x0001640000047ab9 */ /* 0x000fe40000000a00 */
[----:B------:R-:W-:-:S04]  /*0e70*/  ISETP.NE.U32.AND P0, PT, RZ, UR4, PT ;  /* 0x00000004ff007c0c */ /* 0x000fc8000bf05070 */
[----:B------:R-:W-:-:S13]  /*0e80*/  ISETP.NE.AND.EX P0, PT, RZ, UR5, PT, P0 ;  /* 0x00000005ff007c0c */ /* 0x000fda000bf05300 */
[----:B------:R-:W-:Y:S05]  /*0e90*/  @!P0 BRA `(.L_x_12) ;  /* 0x00000000000c8947 */ /* 0x000fea0003800000 */
[----:B------:R-:W3:Y:S02]  /*0ea0*/  LDC.64 R10, c[0x0][0x590] ;  /* 0x00016400ff0a7b82 */ /* 0x000ee40000000a00 */
[----:B---3--:R3:W5:Y:S01]  /*0eb0*/  LDG.E R10, desc[UR16][R10.64] ;  /* 0x000000100a0a7981 */ /* 0x008762000c1e1900 */
[----:B------:R-:W-:Y:S05]  /*0ec0*/  BRA `(.L_x_11) ;  /* 0x0000000000047947 */ /* 0x000fea0003800000 */
.L_x_12:
[----:B------:R-:W4:Y:S02]  /*0ed0*/  LDC R10, c[0x0][0x584] ;  /* 0x00016100ff0a7b82 */ /* 0x000f240000000800 */
.L_x_11:
[----:B------:R-:W-:-:S13]  /*0ee0*/  LOP3.LUT P0, RZ, R9, 0xff, RZ, 0xc0, !PT ;  /* 0x000000ff09ff7812 */ /* 0x000fda000780c0ff */
[----:B------:R-:W-:Y:S05]  /*0ef0*/  @!P0 EXIT ;  /* 0x000000000000894d */ /* 0x000fea0003800000 */
[----:B------:R-:W-:Y:S01]  /*0f00*/  ULDC UR4, c[0x0][0x28c] ;  /* 0x0000a30000047ab9 */ /* 0x000fe20000000800 */
[----:B------:R-:W-:Y:S01]  /*0f10*/  LOP3.LUT R80, R4, 0x1, RZ, 0xfc, !PT ;  /* 0x0000000104507812 */ /* 0x000fe200078efcff */
[----:B------:R-:W-:-:S04]  /*0f20*/  UIADD3 UR4, UR4, 0x3f, URZ ;  /* 0x0000003f04047890 */ /* 0x000fc8000fffe03f */
[----:B------:R-:W-:-:S04]  /*0f30*/  USHF.R.S32.HI UR5, URZ, 0x1f, UR4 ;  /* 0x0000001f3f057899 */ /* 0x000fc80008011404 */
[----:B------:R-:W-:-:S03]  /*0f40*/  ULEA.HI UR5, UR5, UR4, URZ, 0x6 ;  /* 0x0000000405057291 */ /* 0x000fc6000f8f303f */
[----:B------:R-:W-:Y:S01]  /*0f50*/  UMOV UR4, URZ ;  /* 0x0000003f00047c82 */ /* 0x000fe20008000000 */
[----:B------:R-:W-:-:S03]  /*0f60*/  USHF.R.S32.HI UR9, URZ, 0x6, UR5 ;  /* 0x000000063f097899 */ /* 0x000fc60008011405 */
[----:B------:R-:W-:-:S09]  /*0f70*/  UMOV UR5, URZ ;  /* 0x0000003f00057c82 */ /* 0x000fd20008000000 */
.L_x_101:
[----:B01----:R-:W-:Y:S01]  /*0f80*/  LOP3.LUT R6, R2, 0x80, RZ, 0xc0, !PT ;  /* 0x0000008002067812 */ /* 0x003fe200078ec0ff */
[----:B------:R-:W0:Y:S01]  /*0f90*/  S2UR UR13, SR_CgaCtaId ;  /* 0x00000000000d79c3 */ /* 0x000e220000008800 */
[----:B------:R-:W-:Y:S01]  /*0fa0*/  UMOV UR12, 0x400 ;  /* 0x00000400000c7882 */ /* 0x000fe20000000000 */
[----:B------:R-:W-:Y:S01]  /*0fb0*/  UMOV UR6, URZ ;  /* 0x0000003f00067c82 */ /* 0x000fe20008000000 */
[----:B------:R-:W-:Y:S01]  /*0fc0*/  SHF.R.U32.HI R6, RZ, 0x7, R6 ;  /* 0x00000007ff067819 */ /* 0x000fe20000011606 */
[----:B------:R-:W-:Y:S01]  /*0fd0*/  UMOV UR7, URZ ;  /* 0x0000003f00077c82 */ /* 0x000fe20008000000 */
[----:B------:R-:W-:Y:S01]  /*0fe0*/  UMOV UR18, UR5 ;  /* 0x0000000500127c82 */ /* 0x000fe20008000000 */
[----:B------:R-:W-:Y:S01]  /*0ff0*/  CS2R R14, SRZ ;  /* 0x00000000000e7805 */ /* 0x000fe2000001ff00 */
[----:B---3--:R-:W-:Y:S01]  /*1000*/  IMAD.MOV.U32 R11, RZ, RZ, RZ ;  /* 0x000000ffff0b7224 */ /* 0x008fe200078e00ff */
[----:B------:R-:W1:Y:S01]  /*1010*/  LDC R7, c[0x0][0x28c] ;  /* 0x0000a300ff077b82 */ /* 0x000e620000000800 */
[----:B------:R-:W3:Y:S01]  /*1020*/  SHFL.IDX PT, R6, R6, RZ, 0x1f ;  /* 0x00001fff06067589 */ /* 0x000ee200000e0000 */
[----:B------:R-:W-:-:S02]  /*1030*/  CS2R R18, SRZ ;  /* 0x0000000000127805 */ /* 0x000fc4000001ff00 */
[----:B------:R-:W-:Y:S02]  /*1040*/  CS2R R20, SRZ ;  /* 0x0000000000147805 */ /* 0x000fe4000001ff00 */
[----:B------:R-:W-:Y:S02]  /*1050*/  CS2R R22, SRZ ;  /* 0x0000000000167805 */ /* 0x000fe4000001ff00 */
[----:B------:R-:W-:Y:S02]  /*1060*/  CS2R R56, SRZ ;  /* 0x0000000000387805 */ /* 0x000fe4000001ff00 */
[----:B------:R-:W-:Y:S02]  /*1070*/  CS2R R58, SRZ ;  /* 0x00000000003a7805 */ /* 0x000fe4000001ff00 */
[----:B------:R-:W-:Y:S02]  /*1080*/  CS2R R60, SRZ ;  /* 0x00000000003c7805 */ /* 0x000fe4000001ff00 */
[----:B------:R-:W-:-:S02]  /*1090*/  CS2R R62, SRZ ;  /* 0x00000000003e7805 */ /* 0x000fc4000001ff00 */
[----:B------:R-:W-:Y:S02]  /*10a0*/  CS2R R64, SRZ ;  /* 0x0000000000407805 */ /* 0x000fe4000001ff00 */
[----:B------:R-:W-:Y:S01]  /*10b0*/  CS2R R66, SRZ ;  /* 0x0000000000427805 */ /* 0x000fe2000001ff00 */
[----:B------:R-:W-:Y:S01]  /*10c0*/  IMAD.MOV.U32 R68, RZ, RZ, RZ ;  /* 0x000000ffff447224 */ /* 0x000fe200078e00ff */
[----:B------:R-:W-:Y:S02]  /*10d0*/  CS2R R70, SRZ ;  /* 0x0000000000467805 */ /* 0x000fe4000001ff00 */
[----:B------:R-:W-:Y:S02]  /*10e0*/  CS2R R72, SRZ ;  /* 0x0000000000487805 */ /* 0x000fe4000001ff00 */
[----:B------:R-:W-:Y:S02]  /*10f0*/  CS2R R74, SRZ ;  /* 0x00000000004a7805 */ /* 0x000fe4000001ff00 */
[----:B------:R-:W-:-:S02]  /*1100*/  CS2R R76, SRZ ;  /* 0x00000000004c7805 */ /* 0x000fc4000001ff00 */
[----:B------:R-:W-:Y:S01]  /*1110*/  CS2R R78, SRZ ;  /* 0x00000000004e7805 */ /* 0x000fe2000001ff00 */
[----:B------:R-:W-:Y:S01]  /*1120*/  IMAD.U32 R9, RZ, RZ, UR4 ;  /* 0x00000004ff097e24 */ /* 0x000fe2000f8e00ff */
[----:B------:R-:W-:Y:S02]  /*1130*/  CS2R R24, SRZ ;  /* 0x0000000000187805 */ /* 0x000fe4000001ff00 */
[----:B------:R-:W-:Y:S02]  /*1140*/  CS2R R26, SRZ ;  /* 0x00000000001a7805 */ /* 0x000fe4000001ff00 */
[----:B------:R-:W-:Y:S02]  /*1150*/  CS2R R28, SRZ ;  /* 0x00000000001c7805 */ /* 0x000fe4000001ff00 */
[----:B------:R-:W-:Y:S02]  /*1160*/  CS2R R30, SRZ ;  /* 0x00000000001e7805 */ /* 0x000fe4000001ff00 */
[----:B------:R-:W-:-:S02]  /*1170*/  CS2R R32, SRZ ;  /* 0x0000000000207805 */ /* 0x000fc4000001ff00 */
[----:B------:R-:W-:Y:S02]  /*1180*/  CS2R R34, SRZ ;  /* 0x0000000000227805 */ /* 0x000fe4000001ff00 */
[----:B-1----:R-:W-:Y:S02]  /*1190*/  ISETP.GE.AND P0, PT, R7, 0x1, PT ;  /* 0x000000010700780c */ /* 0x002fe40003f06270 */
[----:B------:R-:W-:Y:S02]  /*11a0*/  CS2R R36, SRZ ;  /* 0x0000000000247805 */ /* 0x000fe4000001ff00 */
[----:B---3--:R-:W-:Y:S02]  /*11b0*/  R2UR UR8, R6 ;  /* 0x00000000060872ca */ /* 0x008fe400000e0000 */
[----:B------:R-:W-:Y:S02]  /*11c0*/  CS2R R38, SRZ ;  /* 0x0000000000267805 */ /* 0x000fe4000001ff00 */
[----:B------:R-:W-:-:S02]  /*11d0*/  CS2R R40, SRZ ;  /* 0x0000000000287805 */ /* 0x000fc4000001ff00 */
[----:B------:R-:W-:Y:S02]  /*11e0*/  CS2R R42, SRZ ;  /* 0x00000000002a7805 */ /* 0x000fe4000001ff00 */
[----:B------:R-:W-:Y:S02]  /*11f0*/  CS2R R44, SRZ ;  /* 0x00000000002c7805 */ /* 0x000fe4000001ff00 */
[----:B------:R-:W-:Y:S02]  /*1200*/  CS2R R46, SRZ ;  /* 0x00000000002e7805 */ /* 0x000fe4000001ff00 */
[----:B------:R-:W-:Y:S02]  /*1210*/  CS2R R48, SRZ ;  /* 0x0000000000307805 */ /* 0x000fe4000001ff00 */
[----:B------:R-:W-:Y:S02]  /*1220*/  CS2R R50, SRZ ;  /* 0x0000000000327805 */ /* 0x000fe4000001ff00 */
[----:B------:R-:W-:-:S02]  /*1230*/  CS2R R52, SRZ ;  /* 0x0000000000347805 */ /* 0x000fc4000001ff00 */
[----:B------:R-:W-:Y:S01]  /*1240*/  CS2R R54, SRZ ;  /* 0x0000000000367805 */ /* 0x000fe2000001ff00 */
[----:B------:R-:W-:-:S04]  /*1250*/  ULEA.HI UR10, UR8, UR8, URZ, 0x1 ;  /* 0x00000008080a7291 */ /* 0x000fc8000f8f083f */
[----:B------:R-:W-:Y:S02]  /*1260*/  ULOP3.LUT UR11, UR10, 0xffffe, URZ, 0xc0, !UPT ;  /* 0x000ffffe0a0b7892 */ /* 0x000fe4000f8ec03f */
[----:B0-----:R-:W-:Y:S02]  /*1270*/  ULEA UR10, UR13, UR12, 0x18 ;  /* 0x0000000c0d0a7291 */ /* 0x001fe4000f8ec03f */
[----:B------:R-:W-:-:S03]  /*1280*/  UIADD3 UR11, UR8, -UR11, URZ ;  /* 0x8000000b080b7290 */ /* 0x000fc6000fffe03f */
[----:B------:R-:W-:Y:S01]  /*1290*/  UMOV UR8, URZ ;  /* 0x0000003f00087c82 */ /* 0x000fe20008000000 */
[----:B------:R-:W-:-:S04]  /*12a0*/  ULEA UR11, UR11, UR10, 0xc ;  /* 0x0000000a0b0b7291 */ /* 0x000fc8000f8e603f */
[----:B------:R-:W-:-:S04]  /*12b0*/  UIADD3 UR11, UR11, 0x180, URZ ;  /* 0x000001800b0b7890 */ /* 0x000fc8000fffe03f */
[----:B------:R-:W-:-:S04]  /*12c0*/  USHF.R.U32.HI UR11, URZ, 0x4, UR11 ;  /* 0x000000043f0b7899 */ /* 0x000fc8000801160b */
[----:B------:R-:W-:Y:S01]  /*12d0*/  ULOP3.LUT UR11, UR11, 0x3fff, URZ, 0xc0, !UPT ;  /* 0x00003fff0b0b7892 */ /* 0x000fe2000f8ec03f */
[----:B-----5:R-:W-:Y:S11]  /*12e0*/  @!P0 BRA `(.L_x_13) ;  /* 0x0000000400708947 */ /* 0x020ff60003800000 */
[----:B------:R-:W-:-:S13]  /*12f0*/  ISETP.NE.AND P1, PT, R80, 0x3, PT ;  /* 0x000000035000780c */ /* 0x000fda0003f25270 */
[----:B------:R-:W-:Y:S05]  /*1300*/  @!P1 BRA `(.L_x_14) ;  /* 0x0000000000049947 */ /* 0x000fea0003800000 */
[----:B------:R-:W-:Y:S01]  /*1310*/  BPT.TRAP 0x1 ;  /* 0x000000040000795c */ /* 0x000fe20000300000 */
.L_x_14:
[----:B------:R-:W-:Y:S01]  /*1320*/  ULEA UR6, UR5, UR10, 0x3 ;  /* 0x0000000a05067291 */ /* 0x000fe2000f8e183f */
[----:B------:R-:W-:-:S05]  /*1330*/  IMAD.U32 R6, RZ, RZ, UR4 ;  /* 0x00000004ff067e24 */ /* 0x000fca000f8e00ff */
[----:B------:R-:W-:-:S04]  /*1340*/  SHF.L.U32 R6, R6, 0x1f, RZ ;  /* 0x0000001f06067819 */ /* 0x000fc800000006ff */
[----:B------:R0:W1:Y:S01]  /*1350*/  SYNCS.PHASECHK.TRANS64.TRYWAIT P0, [UR6], R6 ;  /* 0x00000006ff0075a7 */ /* 0x0000620008000146 */
[----:B------:R-:W-:Y:S05]  /*1360*/  @!P1 BRA `(.L_x_15) ;  /* 0x0000000000049947 */ /* 0x000fea0003800000 */
[----:B------:R-:W-:Y:S01]  /*1370*/  BPT.TRAP 0x1 ;  /* 0x000000040000795c */ /* 0x000fe20000300000 */
.L_x_15:
[----:B-1----:R-:W-:Y:S05]  /*1380*/  @P0 BRA `(.L_x_16) ;  /* 0x0000000000080947 */ /* 0x002fea0003800000 */
[----:B------:R-:W1:Y:S02]  /*1390*/  SYNCS.PHASECHK.TRANS64.TRYWAIT P0, [UR6], R6 ;  /* 0x00000006ff0075a7 */ /* 0x000e640008000146 */
[----:B-1----:R-:W-:Y:S05]  /*13a0*/  @!P0 BRA `(.L_x_17) ;  /* 0x0000005400988947 */ /* 0x002fea0003800000 */
.L_x_16:
[----:B------:R-:W-:Y:S01]  /*13b0*/  UIADD3 UR6, UR10, 0xc180, URZ ;  /* 0x0000c1800a067890 */ /* 0x000fe2000fffe03f */
[----:B------:R-:W-:Y:S01]  /*13c0*/  WARPGROUP.ARRIVE ;  /* 0x00000000000079c5 */ /* 0x000fe20000000000 */
[----:B------:R-:W-:Y:S01]  /*13d0*/  ULOP3.LUT UR12, UR11, 0x10000, URZ, 0xfc, !UPT ;  /* 0x000100000b0c7892 */ /* 0x000fe2000f8efc3f */
[----:B------:R-:W-:Y:S01]  /*13e0*/  CS2R R14, SRZ ;  /* 0x00000000000e7805 */ /* 0x000fe2000001ff00 */
[----:B------:R-:W-:Y:S01]  /*13f0*/  USHF.R.U32.HI UR6, URZ, 0x4, UR6 ;  /* 0x000000043f067899 */ /* 0x000fe20008011606 */
[----:B------:R-:W-:Y:S01]  /*1400*/  IMAD.MOV.U32 R11, RZ, RZ, RZ ;  /* 0x000000ffff0b7224 */ /* 0x000fe200078e00ff */
[----:B------:R-:W-:Y:S01]  /*1410*/  ULEA UR12, UR5, UR12, 0x9 ;  /* 0x0000000c050c7291 */ /* 0x000fe2000f8e483f */
[----:B------:R-:W-:Y:S01]  /*1420*/  CS2R R18, SRZ ;  /* 0x0000000000127805 */ /* 0x000fe2000001ff00 */
[----:B------:R-:W-:Y:S01]  /*1430*/  ULOP3.LUT UR6, UR6, 0x3fff, URZ, 0xc0, !UPT ;  /* 0x00003fff06067892 */ /* 0x000fe2000f8ec03f */
[----:B------:R-:W-:Y:S01]  /*1440*/  CS2R R20, SRZ ;  /* 0x0000000000147805 */ /* 0x000fe2000001ff00 */
[----:B------:R-:W-:Y:S01]  /*1450*/  UMOV UR13, 0x80000020 ;  /* 0x80000020000d7882 */ /* 0x000fe20000000000 */
[----:B------:R-:W-:Y:S01]  /*1460*/  UMOV UR15, 0x80000020 ;  /* 0x80000020000f7882 */ /* 0x000fe20000000000 */
[----:B------:R-:W-:Y:S01]  /*1470*/  ULOP3.LUT UR6, UR6, 0x10000, URZ, 0xfc, !UPT ;  /* 0x0001000006067892 */ /* 0x000fe2000f8efc3f */
[----:B------:R-:W-:Y:S01]  /*1480*/  CS2R R22, SRZ ;  /* 0x0000000000167805 */ /* 0x000fe2000001ff00 */
[----:B------:R-:W-:Y:S01]  /*1490*/  ULDC UR7, c[0x0][0x50c] ;  /* 0x0001430000077ab9 */ /* 0x000fe20000000800 */
[----:B------:R-:W-:Y:S01]  /*14a0*/  CS2R R56, SRZ ;  /* 0x0000000000387805 */ /* 0x000fe2000001ff00 */
[----:B------:R-:W-:Y:S01]  /*14b0*/  ULEA UR14, UR5, UR6, 0x8 ;  /* 0x00000006050e7291 */ /* 0x000fe2000f8e403f */
[----:B------:R-:W-:Y:S01]  /*14c0*/  CS2R R58, SRZ ;  /* 0x00000000003a7805 */ /* 0x000fe2000001ff00 */
[----:B------:R-:W-:Y:S01]  /*14d0*/  UISETP.NE.AND UP0, UPT, UR7, 0x2, UPT ;  /* 0x000000020700788c */ /* 0x000fe2000bf05270 */
[----:B------:R-:W-:Y:S01]  /*14e0*/  CS2R R60, SRZ ;  /* 0x00000000003c7805 */ /* 0x000fe2000001ff00 */
[----:B------:R-:W-:Y:S01]  /*14f0*/  UMOV UR6, 0x2 ;  /* 0x0000000200067882 */ /* 0x000fe20000000000 */
[----:B------:R-:W-:Y:S01]  /*1500*/  CS2R R62, SRZ ;  /* 0x00000000003e7805 */ /* 0x000fe2000001ff00 */
[----:B------:R-:W-:Y:S01]  /*1510*/  USEL UR7, URZ, 0x1, UP0 ;  /* 0x000000013f077887 */ /* 0x000fe20008000000 */
[----:B------:R-:W-:-:S02]  /*1520*/  CS2R R64, SRZ ;  /* 0x0000000000407805 */ /* 0x000fc4000001ff00 */
[----:B------:R-:W-:Y:S01]  /*1530*/  CS2R R66, SRZ ;  /* 0x0000000000427805 */ /* 0x000fe2000001ff00 */
[----:B------:R-:W-:Y:S01]  /*1540*/  QGMMA.64x64x32.F32.E4M3.E4M3 R24, gdesc[UR12], RZ, !UPT ;  /* 0x00e000000c1879f3 */ /* 0x000fe2000c7008ff */
[----:B------:R-:W-:Y:S01]  /*1550*/  UIADD3 UR12, UR12, 0x2, URZ ;  /* 0x000000020c0c7890 */ /* 0x000fe2000fffe03f */
[----:B------:R-:W-:Y:S01]  /*1560*/  IMAD.MOV.U32 R68, RZ, RZ, RZ ;  /* 0x000000ffff447224 */ /* 0x000fe200078e00ff */
[----:B------:R-:W-:Y:S01]  /*1570*/  ISETP.NE.AND P0, PT, RZ, UR7, PT ;  /* 0x00000007ff007c0c */ /* 0x000fe2000bf05270 */
[----:B------:R-:W-:Y:S01]  /*1580*/  UIADD3 UR14, UR14, 0x2, URZ ;  /* 0x000000020e0e7890 */ /* 0x000fe2000fffe03f */
[----:B------:R-:W-:Y:S01]  /*1590*/  CS2R R70, SRZ ;  /* 0x0000000000467805 */ /* 0x000fe2000001ff00 */
[----:B------:R-:W-:Y:S01]  /*15a0*/  UMOV UR13, 0x80000020 ;  /* 0x80000020000d7882 */ /* 0x000fe20000000000 */
[----:B------:R-:W-:Y:S01]  /*15b0*/  UMOV UR15, 0x80000020 ;  /* 0x80000020000f7882 */ /* 0x000fe20000000000 */
[----:B------:R-:W-:Y:S02]  /*15c0*/  CS2R R72, SRZ ;  /* 0x0000000000487805 */ /* 0x000fe4000001ff00 */
[----:B------:R-:W-:-:S02]  /*15d0*/  CS2R R74, SRZ ;  /* 0x00000000004a7805 */ /* 0x000fc4000001ff00 */
[----:B------:R-:W-:Y:S02]  /*15e0*/  CS2R R76, SRZ ;  /* 0x00000000004c7805 */ /* 0x000fe4000001ff00 */
[----:B------:R-:W-:Y:S01]  /*15f0*/  CS2R R78, SRZ ;  /* 0x00000000004e7805 */ /* 0x000fe2000001ff00 */
[----:B------:R-:W-:Y:S01]  /*1600*/  QGMMA.64x64x32.F32.E4M3.E4M3 R24, gdesc[UR12], R24, gsb0 ;  /* 0x00e000000c1879f3 */ /* 0x000fe20008000818 */
[----:B------:R-:W-:Y:S05]  /*1610*/  @!P0 BRA `(.L_x_18) ;  /* 0x0000000000888947 */ /* 0x000fea0003800000 */
[----:B------:R-:W-:Y:S02]  /*1620*/  WARPGROUP.DEPBAR.LE gsb0, 0x0 ;  /* 0x00008000000079c5 */ /* 0x000fe40000010000 */
[----:B------:R-:W-:-:S01]  /*1630*/  FADD R79, RZ, R24 ;  /* 0x00000018ff4f7221 */ /* 0x000fc20000000000 */
[----:B------:R-:W-:Y:S01]  /*1640*/  FADD R78, RZ, R25 ;  /* 0x00000019ff4e7221 */ /* 0x000fe20000000000 */
        /* <DEDUP_REMOVED lines=30> */
[----:B------:R-:W-:-:S06]  /*1830*/  UMOV UR6, URZ ;  /* 0x0000003f00067c82 */ /* 0x000fcc0008000000 */
.L_x_18:
[----:B------:R-:W-:-:S04]  /*1840*/  UIADD3 UR18, UR5, 0x1, URZ ;  /* 0x0000000105127890 */ /* 0x000fc8000fffe03f */
[----:B------:R-:W-:-:S04]  /*1850*/  UISETP.NE.AND UP0, UPT, UR18, 0x6, UPT ;  /* 0x000000061200788c */ /* 0x000fc8000bf05270 */
[----:B------:R-:W-:Y:S02]  /*1860*/  USEL UR8, URZ, 0x1, UP0 ;  /* 0x000000013f087887 */ /* 0x000fe40008000000 */
[----:B------:R-:W-:Y:S02]  /*1870*/  USEL UR18, UR18, URZ, UP0 ;  /* 0x0000003f12127287 */ /* 0x000fe40008000000 */
[----:B------:R-:W-:-:S06]  /*1880*/  ULOP3.LUT UR8, UR4, UR8, URZ, 0x3c, !UPT ;  /* 0x0000000804087292 */ /* 0x000fcc000f8e3c3f */
[----:B------:R-:W-:Y:S01]  /*1890*/  IMAD.U32 R9, RZ, RZ, UR8 ;  /* 0x00000008ff097e24 */ /* 0x000fe2000f8e00ff */
[----:B------:R-:W-:-:S06]  /*18a0*/  UMOV UR8, 0x1 ;  /* 0x0000000100087882 */ /* 0x000fcc0000000000 */
.L_x_13:
[----:B------:R-:W-:-:S04]  /*18b0*/  UISETP.LT.AND UP0, UPT, UR9, 0x1, UPT ;  /* 0x000000010900788c */ /* 0x000fc8000bf01270 */
[----:B------:R-:W-:-:S04]  /*18c0*/  USEL UR12, UR9, 0x1, UP0 ;  /* 0x00000001090c7887 */ /* 0x000fc80008000000 */
[----:B------:R-:W-:-:S04]  /*18d0*/  UIADD3 UR12, UR9, -UR12, URZ ;  /* 0x8000000c090c7290 */ /* 0x000fc8000fffe03f */
[----:B------:R-:W-:-:S06]  /*18e0*/  UISETP.GE.AND UP0, UPT, UR12, 0x1, UPT ;  /* 0x000000010c00788c */ /* 0x000fcc000bf06270 */
[----:B------:R-:W-:-:S13]  /*18f0*/  PLOP3.LUT P0, PT, PT, PT, UP0, 0x80, 0x0 ;  /* 0x000000000000781c */ /* 0x000fda0003f0f008 */
[----:B------:R-:W-:Y:S05]  /*1900*/  @!P0 BRA `(.L_x_19) ;  /* 0x0000000400848947 */ /* 0x000fea0003800000 */
[----:B01----:R-:W-:Y:S01]  /*1910*/  IMAD.U32 R6, RZ, RZ, UR12 ;  /* 0x0000000cff067e24 */ /* 0x003fe2000f8e00ff */
[----:B------:R-:W-:Y:S01]  /*1920*/  UMOV UR19, UR5 ;  /* 0x0000000500137c82 */ /* 0x000fe20008000000 */
[----:B------:R-:W-:-:S05]  /*1930*/  ULDC UR20, c[0x0][0x50c] ;  /* 0x0001430000147ab9 */ /* 0x000fca0000000800 */
.L_x_27:
[----:B------:R-:W-:-:S13]  /*1940*/  ISETP.NE.AND P1, PT, R80, 0x3, PT ;  /* 0x000000035000780c */ /* 0x000fda0003f25270 */
[----:B01----:R-:W-:Y:S05]  /*1950*/  @!P1 BRA `(.L_x_20) ;  /* 0x0000000000049947 */ /* 0x003fea0003800000 */
[----:B------:R-:W-:Y:S01]  /*1960*/  BPT.TRAP 0x1 ;  /* 0x000000040000795c */ /* 0x000fe20000300000 */
.L_x_20:
[----:B------:R-:W0:Y:S01]  /*1970*/  S2UR UR12, SR_CgaCtaId ;  /* 0x00000000000c79c3 */ /* 0x000e220000008800 */
[----:B------:R-:W-:Y:S01]  /*1980*/  UMOV UR10, 0x400 ;  /* 0x00000400000a7882 */ /* 0x000fe20000000000 */
[----:B------:R-:W-:Y:S01]  /*1990*/  SHF.L.U32 R7, R9, 0x1f, RZ ;  /* 0x0000001f09077819 */ /* 0x000fe200000006ff */
[----:B0-----:R-:W-:-:S04]  /*19a0*/  ULEA UR10, UR12, UR10, 0x18 ;  /* 0x0000000a0c0a7291 */ /* 0x001fc8000f8ec03f */
[----:B------:R-:W-:-:S09]  /*19b0*/  ULEA UR12, UR18, UR10, 0x3 ;  /* 0x0000000a120c7291 */ /* 0x000fd2000f8e183f */
[----:B------:R0:W1:Y:S01]  /*19c0*/  SYNCS.PHASECHK.TRANS64.TRYWAIT P0, [UR12], R7 ;  /* 0x00000007ff0075a7 */ /* 0x000062000800014c */
[----:B------:R-:W-:Y:S05]  /*19d0*/  @!P1 BRA `(.L_x_21) ;  /* 0x0000000000049947 */ /* 0x000fea0003800000 */
[----:B------:R-:W-:Y:S01]  /*19e0*/  BPT.TRAP 0x1 ;  /* 0x000000040000795c */ /* 0x000fe20000300000 */
.L_x_21:
[----:B-1----:R-:W-:Y:S05]  /*19f0*/  @P0 BRA `(.L_x_22) ;  /* 0x0000000000080947 */ /* 0x002fea0003800000 */
[----:B------:R-:W1:Y:S02]  /*1a00*/  SYNCS.PHASECHK.TRANS64.TRYWAIT P0, [UR12], R7 ;  /* 0x00000007ff0075a7 */ /* 0x000e64000800014c */
[----:B-1----:R-:W-:Y:S05]  /*1a10*/  @!P0 BRA `(.L_x_23) ;  /* 0x0000005000148947 */ /* 0x002fea0003800000 */
.L_x_22:
[----:B------:R-:W-:Y:S01]  /*1a20*/  UIADD3 UR12, UR10, 0xc180, URZ ;  /* 0x0000c1800a0c7890 */ /* 0x000fe2000fffe03f */
[----:B------:R-:W-:Y:S01]  /*1a30*/  WARPGROUP.ARRIVE ;  /* 0x00000000000079c5 */ /* 0x000fe20000000000 */
[----:B------:R-:W-:Y:S02]  /*1a40*/  UISETP.NE.AND UP0, UPT, UR7, URZ, UPT ;  /* 0x0000003f0700728c */ /* 0x000fe4000bf05270 */
[----:B------:R-:W-:Y:S02]  /*1a50*/  USHF.R.U32.HI UR12, URZ, 0x4, UR12 ;  /* 0x000000043f0c7899 */ /* 0x000fe4000801160c */
[----:B------:R-:W-:Y:S02]  /*1a60*/  USEL UR8, UR8, URZ, !UP0 ;  /* 0x0000003f08087287 */ /* 0x000fe4000c000000 */
[----:B------:R-:W-:Y:S02]  /*1a70*/  ULOP3.LUT UR7, UR12, 0x3fff, URZ, 0xc0, !UPT ;  /* 0x00003fff0c077892 */ /* 0x000fe4000f8ec03f */
[----:B------:R-:W-:-:S02]  /*1a80*/  ULOP3.LUT UR12, UR11, 0x10000, URZ, 0xfc, !UPT ;  /* 0x000100000b0c7892 */ /* 0x000fc4000f8efc3f */
[----:B------:R-:W-:Y:S02]  /*1a90*/  ULOP3.LUT UR7, UR7, 0x10000, URZ, 0xfc, !UPT ;  /* 0x0001000007077892 */ /* 0x000fe4000f8efc3f */
[----:B------:R-:W-:Y:S02]  /*1aa0*/  UISETP.NE.U32.AND UP0, UPT, UR8, URZ, UPT ;  /* 0x0000003f0800728c */ /* 0x000fe4000bf05070 */
[----:B------:R-:W-:Y:S02]  /*1ab0*/  ULEA UR12, UR18, UR12, 0x9 ;  /* 0x0000000c120c7291 */ /* 0x000fe4000f8e483f */
[----:B------:R-:W-:Y:S01]  /*1ac0*/  ULEA UR14, UR18, UR7, 0x8 ;  /* 0x00000007120e7291 */ /* 0x000fe2000f8e403f */
[----:B------:R-:W-:Y:S01]  /*1ad0*/  UMOV UR13, 0x80000020 ;  /* 0x80000020000d7882 */ /* 0x000fe20000000000 */
[----:B------:R-:W-:Y:S01]  /*1ae0*/  UMOV UR15, 0x80000020 ;  /* 0x80000020000f7882 */ /* 0x000fe20000000000 */
[----:B------:R-:W-:-:S06]  /*1af0*/  UIADD3 UR6, UR6, 0x2, URZ ;  /* 0x0000000206067890 */ /* 0x000fcc000fffe03f */
[----:B------:R-:W-:Y:S01]  /*1b00*/  QGMMA.64x64x32.F32.E4M3.E4M3 R24, gdesc[UR12], R24, UP0 ;  /* 0x00e000000c1879f3 */ /* 0x000fe2000bf00818 */
[----:B------:R-:W-:Y:S02]  /*1b10*/  UIADD3 UR12, UR12, 0x2, URZ ;  /* 0x000000020c0c7890 */ /* 0x000fe4000fffe03f */
[----:B------:R-:W-:Y:S01]  /*1b20*/  UIADD3 UR14, UR14, 0x2, URZ ;  /* 0x000000020e0e7890 */ /* 0x000fe2000fffe03f */
[----:B------:R-:W-:Y:S01]  /*1b30*/  UMOV UR13, 0x80000020 ;  /* 0x80000020000d7882 */ /* 0x000fe20000000000 */
[----:B------:R-:W-:Y:S01]  /*1b40*/  UMOV UR15, 0x80000020 ;  /* 0x80000020000f7882 */ /* 0x000fe20000000000 */
[----:B------:R-:W-:-:S04]  /*1b50*/  UISETP.NE.AND UP0, UPT, UR6, UR20, UPT ;  /* 0x000000140600728c */ /* 0x000fc8000bf05270 */
[----:B------:R-:W-:-:S06]  /*1b60*/  USEL UR7, URZ, 0x1, UP0 ;  /* 0x000000013f077887 */ /* 0x000fcc0008000000 */
[----:B------:R-:W-:Y:S01]  /*1b70*/  ISETP.NE.AND P0, PT, RZ, UR7, PT ;  /* 0x00000007ff007c0c */ /* 0x000fe2000bf05270 */
[----:B------:R-:W-:Y:S03]  /*1b80*/  QGMMA.64x64x32.F32.E4M3.E4M3 R24, gdesc[UR12], R24, gsb0 ;  /* 0x00e000000c1879f3 */ /* 0x000fe60008000818 */
[----:B------:R-:W-:-:S09]  /*1b90*/  WARPGROUP.DEPBAR.LE gsb0, 0x1 ;  /* 0x00008000000079c5 */ /* 0x000fd20000010100 */
[----:B------:R-:W-:Y:S05]  /*1ba0*/  @!P0 BRA `(.L_x_24) ;  /* 0x0000000000888947 */ /* 0x000fea0003800000 */
[----:B------:R-:W-:Y:S02]  /*1bb0*/  WARPGROUP.DEPBAR.LE gsb0, 0x0 ;  /* 0x00008000000079c5 */ /* 0x000fe40000010000 */
[----:B------:R-:W-:-:S01]  /*1bc0*/  FADD R79, R24, R79 ;  /* 0x0000004f184f7221 */ /* 0x000fc20000000000 */
[----:B------:R-:W-:Y:S01]  /*1bd0*/  FADD R78, R25, R78 ;  /* 0x0000004e194e7221 */ /* 0x000fe20000000000 */
        /* <DEDUP_REMOVED lines=30> */
[----:B------:R-:W-:-:S06]  /*1dc0*/  UMOV UR6, URZ ;  /* 0x0000003f00067c82 */ /* 0x000fcc0008000000 */
.L_x_24:
[----:B------:R-:W-:Y:S05]  /*1dd0*/  @!P1 BRA `(.L_x_25) ;  /* 0x0000000000049947 */ /* 0x000fea0003800000 */
[----:B------:R-:W-:Y:S01]  /*1de0*/  BPT.TRAP 0x1 ;  /* 0x000000040000795c */ /* 0x000fe20000300000 */
.L_x_25:
[----:B------:R-:W-:Y:S01]  /*1df0*/  ULEA UR8, UR19, UR10, 0x3 ;  /* 0x0000000a13087291 */ /* 0x000fe2000f8e183f */
[----:B------:R-:W-:-:S03]  /*1e00*/  ISETP.GT.U32.AND P0, PT, R4, 0x1, PT ;  /* 0x000000010400780c */ /* 0x000fc60003f04070 */
[----:B------:R-:W-:-:S04]  /*1e10*/  UIADD3 UR8, UR8, 0x30, URZ ;  /* 0x0000003008087890 */ /* 0x000fc8000fffe03f */
[----:B------:R-:W-:-:S09]  /*1e20*/  UPRMT UR8, URZ, 0x654, UR8 ;  /* 0x000006543f087896 */ /* 0x000fd20008000008 */
[----:B------:R-:W-:Y:S01]  /*1e30*/  SYNCS.ARRIVE.TRANS64.RED.A1T0 RZ, [UR8], RZ ;  /* 0x000000ffffff79a7 */ /* 0x000fe20008100408 */
[----:B------:R-:W-:Y:S05]  /*1e40*/  @P0 BRA `(.L_x_26) ;  /* 0x0000000000040947 */ /* 0x000fea0003800000 */
[----:B------:R-:W-:Y:S01]  /*1e50*/  BPT.TRAP 0x1 ;  /* 0x000000040000795c */ /* 0x000fe20000300000 */
.L_x_26:
[----:B------:R-:W-:Y:S01]  /*1e60*/  UIADD3 UR18, UR18, 0x1, URZ ;  /* 0x0000000112127890 */ /* 0x000fe2000fffe03f */
[C---:B------:R-:W-:Y:S01]  /*1e70*/  ISETP.GT.AND P0, PT, R6.reuse, 0x1, PT ;  /* 0x000000010600780c */ /* 0x040fe20003f04270 */
[----:B------:R-:W-:Y:S01]  /*1e80*/  UIADD3 UR19, UR19, 0x1, URZ ;  /* 0x0000000113137890 */ /* 0x000fe2000fffe03f */
[----:B------:R-:W-:Y:S01]  /*1e90*/  VIADD R6, R6, 0xffffffff ;  /* 0xffffffff06067836 */ /* 0x000fe20000000000 */
[----:B------:R-:W-:Y:S02]  /*1ea0*/  UISETP.NE.AND UP0, UPT, UR18, 0x6, UPT ;  /* 0x000000061200788c */ /* 0x000fe4000bf05270 */
[----:B------:R-:W-:Y:S02]  /*1eb0*/  UISETP.NE.AND UP1, UPT, UR19, 0x6, UPT ;  /* 0x000000061300788c */ /* 0x000fe4000bf25270 */
[----:B------:R-:W-:Y:S02]  /*1ec0*/  USEL UR8, URZ, 0x1, UP0 ;  /* 0x000000013f087887 */ /* 0x000fe40008000000 */
[----:B------:R-:W-:-:S02]  /*1ed0*/  USEL UR18, UR18, URZ, UP0 ;  /* 0x0000003f12127287 */ /* 0x000fc40008000000 */
[----:B------:R-:W-:Y:S02]  /*1ee0*/  USEL UR19, UR19, URZ, UP1 ;  /* 0x0000003f13137287 */ /* 0x000fe40008800000 */
[----:B------:R-:W-:Y:S01]  /*1ef0*/  LOP3.LUT R9, R9, UR8, RZ, 0x3c, !PT ;  /* 0x0000000809097c12 */ /* 0x000fe2000f8e3cff */
[----:B------:R-:W-:Y:S01]  /*1f00*/  UMOV UR8, 0x1 ;  /* 0x0000000100087882 */ /* 0x000fe20000000000 */
[----:B------:R-:W-:Y:S08]  /*1f10*/  @P0 BRA `(.L_x_27) ;  /* 0xfffffff800880947 */ /* 0x000ff0000383ffff */
.L_x_19:
[----:B------:R-:W-:Y:S01]  /*1f20*/  UISETP.NE.AND UP0, UPT, UR6, URZ, UPT ;  /* 0x0000003f0600728c */ /* 0x000fe2000bf05270 */
[----:B01----:R-:W0:Y:S03]  /*1f30*/  LDC R6, c[0x0][0x28c] ;  /* 0x0000a300ff067b82 */ /* 0x003e260000000800 */
[----:B------:R-:W-:-:S06]  /*1f40*/  USEL UR6, URZ, 0x1, !UP0 ;  /* 0x000000013f067887 */ /* 0x000fcc000c000000 */
[----:B------:R-:W-:Y:S02]  /*1f50*/  ISETP.NE.AND P0, PT, RZ, UR6, PT ;  /* 0x00000006ff007c0c */ /* 0x000fe4000bf05270 */
[----:B0-----:R-:W-:-:S11]  /*1f60*/  ISETP.GE.AND P1, PT, R6, 0x1, PT ;  /* 0x000000010600780c */ /* 0x001fd60003f26270 */
[----:B------:R-:W-:Y:S05]  /*1f70*/  @!P0 BRA `(.L_x_28) ;  /* 0x0000000000848947 */ /* 0x000fea0003800000 */
[----:B------:R-:W-:Y:S02]  /*1f80*/  WARPGROUP.DEPBAR.LE gsb0, 0x0 ;  /* 0x00008000000079c5 */ /* 0x000fe40000010000 */
[----:B------:R-:W-:Y:S01]  /*1f90*/  FADD R79, R24, R79 ;  /* 0x0000004f184f7221 */ /* 0x000fe20000000000 */
        /* <DEDUP_REMOVED lines=30> */
[----:B------:R-:W-:-:S07]  /*2180*/  FADD R14, R14, R55 ;  /* 0x000000370e0e7221 */ /* 0x000fce0000000000 */
.L_x_28:
[----:B------:R-:W-:Y:S02]  /*2190*/  WARPGROUP.DEPBAR.LE gsb0, 0x0 ;  /* 0x00008000000079c5 */ /* 0x000fe40000010000 */
[----:B------:R-:W-:Y:S05]  /*21a0*/  @!P1 BRA `(.L_x_29) ;  /* 0x0000000000409947 */ /* 0x000fea0003800000 */
[----:B------:R-:W-:-:S13]  /*21b0*/  ISETP.NE.AND P0, PT, R80, 0x3, PT ;  /* 0x000000035000780c */ /* 0x000fda0003f05270 */
[----:B------:R-:W-:Y:S05]  /*21c0*/  @!P0 BRA `(.L_x_30) ;  /* 0x0000000000048947 */ /* 0x000fea0003800000 */
[----:B------:R-:W-:Y:S01]  /*21d0*/  BPT.TRAP 0x1 ;  /* 0x000000040000795c */ /* 0x000fe20000300000 */
.L_x_30:
[----:B------:R-:W-:Y:S01]  /*21e0*/  UISETP.LT.AND UP0, UPT, UR9, 0x1, UPT ;  /* 0x000000010900788c */ /* 0x000fe2000bf01270 */
[----:B------:R-:W-:-:S03]  /*21f0*/  ISETP.GT.U32.AND P0, PT, R4, 0x1, PT ;  /* 0x000000010400780c */ /* 0x000fc60003f04070 */
[----:B------:R-:W-:-:S04]  /*2200*/  USEL UR8, UR9, 0x1, UP0 ;  /* 0x0000000109087887 */ /* 0x000fc80008000000 */
[----:B------:R-:W-:-:S04]  /*2210*/  UIADD3 UR8, UR5, UR9, -UR8 ;  /* 0x0000000905087290 */ /* 0x000fc8000fffe808 */
[----:B------:R-:W-:-:S04]  /*2220*/  UIMAD.WIDE.U32 UR6, UR8, -0x55555555, URZ ;  /* 0xaaaaaaab080678a5 */ /* 0x000fc8000f8e003f */
[----:B------:R-:W-:-:S04]  /*2230*/  USHF.R.U32.HI UR6, URZ, 0x2, UR7 ;  /* 0x000000023f067899 */ /* 0x000fc80008011607 */
[----:B------:R-:W-:-:S04]  /*2240*/  UIMAD UR8, UR6, -0x6, UR8 ;  /* 0xfffffffa060878a4 */ /* 0x000fc8000f8e0208 */
[----:B------:R-:W-:-:S04]  /*2250*/  ULEA UR8, UR8, UR10, 0x3 ;  /* 0x0000000a08087291 */ /* 0x000fc8000f8e183f */
[----:B------:R-:W-:-:S04]  /*2260*/  UIADD3 UR8, UR8, 0x30, URZ ;  /* 0x0000003008087890 */ /* 0x000fc8000fffe03f */
[----:B------:R-:W-:-:S09]  /*2270*/  UPRMT UR8, URZ, 0x654, UR8 ;  /* 0x000006543f087896 */ /* 0x000fd20008000008 */
[----:B------:R-:W-:Y:S01]  /*2280*/  SYNCS.ARRIVE.TRANS64.RED.A1T0 RZ, [UR8], RZ ;  /* 0x000000ffffff79a7 */ /* 0x000fe20008100408 */
[----:B------:R-:W-:Y:S05]  /*2290*/  @P0 BRA `(.L_x_29) ;  /* 0x0000000000040947 */ /* 0x000fea0003800000 */
[----:B------:R-:W-:Y:S01]  /*22a0*/  BPT.TRAP 0x1 ;  /* 0x000000040000795c */ /* 0x000fe20000300000 */
.L_x_29:
[----:B------:R-:W0:Y:S01]  /*22b0*/  LDC R24, c[0x0][0x288] ;  /* 0x0000a200ff187b82 */ /* 0x000e220000000800 */
[--C-:B------:R-:W-:Y:S01]  /*22c0*/  SHF.R.U32.HI R6, RZ, 0x2, R2.reuse ;  /* 0x00000002ff067819 */ /* 0x100fe20000011602 */
[----:B------:R-:W-:Y:S01]  /*22d0*/  IMAD.SHL.U32 R17, R12, 0x40, RZ ;  /* 0x000000400c117824 */ /* 0x000fe200078e00ff */
[----:B------:R-:W-:Y:S01]  /*22e0*/  SHF.R.U32.HI R9, RZ, 0x7, R2 ;  /* 0x00000007ff097819 */ /* 0x000fe20000011602 */
[----:B------:R-:W-:Y:S01]  /*22f0*/  UIADD3 UR5, UR9, UR5, URZ ;  /* 0x0000000509057290 */ /* 0x000fe2000fffe03f */
[----:B------:R-:W-:Y:S01]  /*2300*/  LOP3.LUT R7, R6, 0x7, RZ, 0xc0, !PT ;  /* 0x0000000706077812 */ /* 0x000fe200078ec0ff */
[C---:B------:R-:W-:Y:S01]  /*2310*/  IMAD.SHL.U32 R12, R2.reuse, 0x2, RZ ;  /* 0x00000002020c7824 */ /* 0x040fe200078e00ff */
[----:B------:R-:W-:Y:S01]  /*2320*/  LOP3.LUT R6, R9, 0x1, RZ, 0xc0, !PT ;  /* 0x0000000109067812 */ /* 0x000fe200078ec0ff */
[----:B------:R-:W-:Y:S01]  /*2330*/  UISETP.GT.U32.AND UP0, UPT, UR5, 0x5, UPT ;  /* 0x000000050500788c */ /* 0x000fe2000bf04070 */
[C---:B------:R-:W-:Y:S01]  /*2340*/  LOP3.LUT R13, R2.reuse, 0x3, RZ, 0xc0, !PT ;  /* 0x00000003020d7812 */ /* 0x040fe200078ec0ff */
[----:B------:R-:W-:Y:S01]  /*2350*/  ULDC UR12, c[0x0][0x284] ;  /* 0x0000a100000c7ab9 */ /* 0x000fe20000000800 */
[----:B------:R-:W-:Y:S01]  /*2360*/  LOP3.LUT R8, R2, 0x60, RZ, 0xc0, !PT ;  /* 0x0000006002087812 */ /* 0x000fe200078ec0ff */
[----:B------:R-:W-:Y:S01]  /*2370*/  IMAD.SHL.U32 R26, R6, 0x40, RZ ;  /* 0x00000040061a7824 */ /* 0x000fe200078e00ff */
[----:B------:R-:W-:Y:S01]  /*2380*/  UISETP.LT.U32.AND UP0, UPT, UR9, 0x6, UP0 ;  /* 0x000000060900788c */ /* 0x000fe20008701070 */
[----:B------:R-:W-:Y:S01]  /*2390*/  SHF.R.S32.HI R32, RZ, 0x1f, R69 ;  /* 0x0000001fff207819 */ /* 0x000fe20000011445 */
[----:B------:R-:W-:Y:S01]  /*23a0*/  UISETP.GE.U32.AND UP1, UPT, UR9, 0x6, UPT ;  /* 0x000000060900788c */ /* 0x000fe2000bf26070 */
[----:B------:R-:W-:Y:S01]  /*23b0*/  SHF.R.U32.HI R8, RZ, 0x1, R8 ;  /* 0x00000001ff087819 */ /* 0x000fe20000011608 */
[----:B------:R-:W-:Y:S01]  /*23c0*/  ULDC.64 UR10, c[0x0][0x5d0] ;  /* 0x00017400000a7ab9 */ /* 0x000fe20000000a00 */
[--C-:B------:R-:W-:Y:S01]  /*23d0*/  LOP3.LUT R9, R26, 0x40, R7.reuse, 0xe2, !PT ;  /* 0x000000401a097812 */ /* 0x100fe200078ee207 */
[----:B------:R-:W-:Y:S01]  /*23e0*/  UIMAD.WIDE.U32 UR6, UR5, -0x55555555, URZ ;  /* 0xaaaaaaab050678a5 */ /* 0x000fe2000f8e003f */
[----:B------:R-:W-:Y:S01]  /*23f0*/  IADD3 R25, RZ, -R8, -R7 ;  /* 0x80000008ff197210 */ /* 0x000fe20007ffe807 */
[----:B------:R-:W-:Y:S01]  /*2400*/  USEL UR8, URZ, 0x1, !UP0 ;  /* 0x000000013f087887 */ /* 0x000fe2000c000000 */
[----:B------:R-:W-:Y:S01]  /*2410*/  LOP3.LUT R12, R17, 0x6, R12, 0xf8, !PT ;  /* 0x00000006110c7812 */ /* 0x000fe200078ef80c */
[----:B------:R-:W-:Y:S01]  /*2420*/  USHF.R.U32.HI UR6, URZ, 0x2, UR7 ;  /* 0x000000023f067899 */ /* 0x000fe20008011607 */
[----:B0-----:R-:W-:Y:S01]  /*2430*/  IMAD R26, R13, -0x2, R24 ;  /* 0xfffffffe0d1a7824 */ /* 0x001fe200078e0218 */
[----:B------:R-:W-:Y:S01]  /*2440*/  ISETP.GE.AND P0, PT, R17, R24, PT ;  /* 0x000000181100720c */ /* 0x000fe20003f06270 */
[----:B------:R-:W-:Y:S01]  /*2450*/  IMAD.SHL.U32 R24, R16, 0x80, RZ ;  /* 0x0000008010187824 */ /* 0x000fe200078e00ff */
[----:B------:R-:W-:Y:S01]  /*2460*/  SHF.R.S32.HI R13, RZ, 0x1f, R12 ;  /* 0x0000001fff0d7819 */ /* 0x000fe2000001140c */
[----:B------:R-:W-:Y:S01]  /*2470*/  IMAD R25, R6, -0x40, R25 ;  /* 0xffffffc006197824 */ /* 0x000fe200078e0219 */
[----:B------:R-:W-:Y:S01]  /*2480*/  ULOP3.LUT UR4, UR4, UR8, URZ, 0x3c, !UPT ;  /* 0x0000000804047292 */ /* 0x000fe2000f8e3c3f */
[----:B------:R-:W-:Y:S01]  /*2490*/  IMAD R6, R32, UR10, RZ ;  /* 0x0000000a20067c24 */ /* 0x000fe2000f8e02ff */
[----:B------:R-:W-:Y:S01]  /*24a0*/  ISETP.GE.OR P0, PT, R24, UR12, P0 ;  /* 0x0000000c18007c0c */ /* 0x000fe20008706670 */
[----:B------:R-:W-:Y:S01]  /*24b0*/  IMAD.WIDE R28, R16, 0x80, RZ ;  /* 0x00000080101c7825 */ /* 0x000fe200078e02ff */
[----:B------:R-:W-:Y:S01]  /*24c0*/  UIMAD UR5, UR6, -0x6, UR5 ;  /* 0xfffffffa060578a4 */ /* 0x000fe2000f8e0205 */
[----:B------:R-:W-:Y:S01]  /*24d0*/  IADD3 R25, -R24, UR12, R25 ;  /* 0x0000000c18197c10 */ /* 0x000fe2000fffe119 */
[----:B------:R-:W-:Y:S01]  /*24e0*/  @UP1 ULOP3.LUT UR4, UR4, 0x1, UR6, 0x78, !UPT ;  /* 0x0000000104041892 */ /* 0x000fe2000f8e7806 */
[C---:B------:R-:W-:Y:S01]  /*24f0*/  IMAD R27, R69.reuse, UR11, R6 ;  /* 0x0000000b451b7c24 */ /* 0x040fe2000f8e0206 */
[----:B------:R-:W-:Y:S01]  /*2500*/  LOP3.LUT R33, R28, R9, R8, 0xfe, !PT ;  /* 0x000000091c217212 */ /* 0x000fe200078efe08 */
[----:B------:R-:W-:-:S04]  /*2510*/  IMAD.WIDE.U32 R6, R69, UR10, R12 ;  /* 0x0000000a45067c25 */ /* 0x000fc8000f8e000c */
[----:B------:R-:W-:Y:S02]  /*2520*/  IMAD.IADD R7, R7, 0x1, R27 ;  /* 0x0000000107077824 */ /* 0x000fe400078e021b */
[----:B------:R-:W-:Y:S02]  /*2530*/  IMAD.IADD R26, R26, 0x1, -R17 ;  /* 0x000000011a1a7824 */ /* 0x000fe400078e0a11 */
[----:B------:R-:W-:Y:S01]  /*2540*/  IMAD.MOV.U32 R24, RZ, RZ, -0x1 ;  /* 0xffffffffff187424 */ /* 0x000fe200078e00ff */
[----:B------:R-:W-:Y:S06]  /*2550*/  @P0 BRA `(.L_x_31) ;  /* 0x0000002400940947 */ /* 0x000fec0003800000 */
[----:B------:R-:W0:Y:S01]  /*2560*/  LDC.64 R30, c[0x0][0x5c8] ;  /* 0x00017200ff1e7b82 */ /* 0x000e220000000a00 */
[----:B------:R-:W-:Y:S01]  /*2570*/  ULDC.64 UR6, c[0x0][0x5c0] ;  /* 0x0001700000067ab9 */ /* 0x000fe20000000a00 */
[----:B------:R-:W-:Y:S01]  /*2580*/  BSSY B0, `(.L_x_31) ;  /* 0x0000262000007945 */ /* 0x000fe20003800000 */
[-C--:B0-----:R-:W-:Y:S02]  /*2590*/  IMAD R8, R29, R30.reuse, RZ ;  /* 0x0000001e1d087224 */ /* 0x081fe400078e02ff */
[----:B------:R-:W-:-:S04]  /*25a0*/  IMAD.WIDE.U32 R6, R33, R30, R6 ;  /* 0x0000001e21067225 */ /* 0x000fc800078e0006 */
[----:B------:R-:W-:Y:S01]  /*25b0*/  IMAD R17, R33, R31, R8 ;  /* 0x0000001f21117224 */ /* 0x000fe200078e0208 */
[----:B------:R-:W-:Y:S02]  /*25c0*/  LEA R9, P0, R30, R6, 0x3 ;  /* 0x000000061e097211 */ /* 0x000fe400078018ff */
[----:B------:R-:W-:Y:S01]  /*25d0*/  IADD3 R8, P1, R6, UR6, RZ ;  /* 0x0000000606087c10 */ /* 0x000fe2000ff3e0ff */
[----:B------:R-:W-:Y:S01]  /*25e0*/  IMAD.IADD R17, R7, 0x1, R17 ;  /* 0x0000000107117824 */ /* 0x000fe200078e0211 */
[----:B------:R-:W-:-:S04]  /*25f0*/  IADD3 R6, P2, R9, UR6, RZ ;  /* 0x0000000609067c10 */ /* 0x000fc8000ff5e0ff */
[----:B------:R-:W-:Y:S02]  /*2600*/  LEA.HI.X R7, R30, R17, R31, 0x3, P0 ;  /* 0x000000111e077211 */ /* 0x000fe400000f1c1f */
[----:B----45:R-:W-:Y:S02]  /*2610*/  FSETP.NEU.AND P0, PT, R10, RZ, PT ;  /* 0x000000ff0a00720b */ /* 0x030fe40003f0d000 */
[----:B------:R-:W-:Y:S02]  /*2620*/  IADD3.X R9, R17, UR7, RZ, P1, !PT ;  /* 0x0000000711097c10 */ /* 0x000fe40008ffe4ff */
[----:B------:R-:W-:-:S09]  /*2630*/  IADD3.X R7, R7, UR7, RZ, P2, !PT ;  /* 0x0000000707077c10 */ /* 0x000fd200097fe4ff */
[----:B------:R-:W-:Y:S05]  /*2640*/  @!P0 BRA `(.L_x_32) ;  /* 0x0000001c00148947 */ /* 0x000fea0003800000 */
[----:B------:R-:W-:Y:S01]  /*2650*/  ULDC.64 UR6, c[0x0][0x5b8] ;  /* 0x00016e0000067ab9 */ /* 0x000fe20000000a00 */
[----:B------:R-:W-:Y:S01]  /*2660*/  ISETP.GE.AND P0, PT, R26, 0x1, PT ;  /* 0x000000011a00780c */ /* 0x000fe20003f06270 */
[----:B------:R-:W-:Y:S01]  /*2670*/  IMAD R30, R32, UR6, RZ ;  /* 0x00000006201e7c24 */ /* 0x000fe2000f8e02ff */
[----:B------:R-:W-:Y:S01]  /*2680*/  ULDC.64 UR10, c[0x0][0x5a8] ;  /* 0x00016a00000a7ab9 */ /* 0x000fe20000000a00 */
[----:B------:R-:W-:Y:S01]  /*2690*/  IMAD.WIDE.U32 R16, R69, UR6, R12 ;  /* 0x0000000645107c25 */ /* 0x000fe2000f8e000c */
[----:B------:R-:W-:Y:S01]  /*26a0*/  ISETP.LT.OR P3, PT, R25, 0x1, !P0 ;  /* 0x000000011900780c */ /* 0x000fe20004761670 */
[----:B------:R-:W-:Y:S02]  /*26b0*/  BSSY B1, `(.L_x_33) ;  /* 0x000000c000017945 */ /* 0x000fe40003800000 */
[----:B------:R-:W-:Y:S01]  /*26c0*/  IMAD R69, R69, UR7, R30 ;  /* 0x0000000745457c24 */ /* 0x000fe2000f8e021e */
[----:B------:R-:W-:Y:S02]  /*26d0*/  ULDC.64 UR6, c[0x0][0x5b0] ;  /* 0x00016c0000067ab9 */ /* 0x000fe40000000a00 */
[----:B------:R-:W-:-:S02]  /*26e0*/  IMAD R27, R29, UR6, RZ ;  /* 0x000000061d1b7c24 */ /* 0x000fc4000f8e02ff */
[----:B------:R-:W-:Y:S02]  /*26f0*/  IMAD.IADD R17, R17, 0x1, R69 ;  /* 0x0000000111117824 */ /* 0x000fe400078e0245 */
[C---:B------:R-:W-:Y:S02]  /*2700*/  IMAD R27, R33.reuse, UR7, R27 ;  /* 0x00000007211b7c24 */ /* 0x040fe4000f8e021b */
[----:B------:R-:W-:-:S03]  /*2710*/  IMAD.WIDE.U32 R12, R33, UR6, R16 ;  /* 0x00000006210c7c25 */ /* 0x000fc6000f8e0010 */
[----:B------:R-:W-:-:S04]  /*2720*/  IADD3 R12, P1, R12, UR10, RZ ;  /* 0x0000000a0c0c7c10 */ /* 0x000fc8000ff3e0ff */
[--C-:B------:R-:W-:Y:S02]  /*2730*/  IADD3.X R13, R13, UR11, R27.reuse, P1, !PT ;  /* 0x0000000b0d0d7c10 */ /* 0x100fe40008ffe41b */
[----:B------:R-:W-:Y:S01]  /*2740*/  PRMT R27, RZ, 0x7610, R27 ;  /* 0x00007610ff1b7816 */ /* 0x000fe2000000001b */
[----:B------:R-:W-:Y:S06]  /*2750*/  @P3 BRA `(.L_x_34) ;  /* 0x0000000000043947 */ /* 0x000fec0003800000 */
[----:B------:R0:W5:Y:S02]  /*2760*/  LDG.E.U8 R27, desc[UR16][R12.64] ;  /* 0x000000100c1b7981 */ /* 0x000164000c1e1100 */
.L_x_34:
[----:B------:R-:W-:Y:S05]  /*2770*/  BSYNC B1 ;  /* 0x0000000000017941 */ /* 0x000fea0003800000 */
.L_x_33:
[----:B-----5:R-:W-:Y:S01]  /*2780*/  LOP3.LUT R27, R27, 0xff, RZ, 0xc0, !PT ;  /* 0x000000ff1b1b7812 */ /* 0x020fe200078ec0ff */
[----:B------:R-:W-:Y:S01]  /*2790*/  BSSY B1, `(.L_x_35) ;  /* 0x000000c000017945 */ /* 0x000fe20003800000 */
[----:B------:R-:W-:Y:S02]  /*27a0*/  ISETP.GE.AND P1, PT, R26, 0x2, PT ;  /* 0x000000021a00780c */ /* 0x000fe40003f26270 */
[----:B------:R-:W-:Y:S02]  /*27b0*/  F2FP.F16.E4M3.UNPACK_B R27, R27 ;  /* 0x0000001bff1b723e */ /* 0x000fe400020006ff */
[----:B------:R-:W-:-:S03]  /*27c0*/  ISETP.LT.OR P2, PT, R25, 0x1, !P1 ;  /* 0x000000011900780c */ /* 0x000fc60004f41670 */
[----:B------:R-:W-:-:S05]  /*27d0*/  HADD2.F32 R27, -RZ, R27.H0_H0 ;  /* 0x2000001bff1b7230 */ /* 0x000fca0000004100 */
[----:B------:R-:W-:Y:S01]  /*27e0*/  FMUL R30, R27, R10 ;  /* 0x0000000a1b1e7220 */ /* 0x000fe20000400000 */
[----:B------:R-:W-:-:S03]  /*27f0*/  PRMT R27, RZ, 0x7610, R27 ;  /* 0x00007610ff1b7816 */ /* 0x000fc6000000001b */
[----:B--2---:R-:W-:-:S05]  /*2800*/  FFMA R30, R79, R3, R30 ;  /* 0x000000034f1e7223 */ /* 0x004fca000000001e */
[----:B------:R-:W-:-:S05]  /*2810*/  F2FP.SATFINITE.E4M3.F32.PACK_AB_MERGE_C R31, RZ, R30, RZ ;  /* 0x0000001eff1f723e */ /* 0x000fca00048070ff */
[----:B------:R1:W-:Y:S01]  /*2820*/  @!P3 STG.E.U8 desc[UR16][R8.64], R31 ;  /* 0x0000001f0800b986 */ /* 0x0003e2000c101110 */
[----:B------:R-:W-:Y:S05]  /*2830*/  @P2 BRA `(.L_x_36) ;  /* 0x0000000000042947 */ /* 0x000fea0003800000 */
[----:B------:R2:W5:Y:S02]  /*2840*/  LDG.E.U8 R27, desc[UR16][R12.64+0x1] ;  /* 0x000001100c1b7981 */ /* 0x000564000c1e1100 */
.L_x_36:
[----:B------:R-:W-:Y:S05]  /*2850*/  BSYNC B1 ;  /* 0x0000000000017941 */ /* 0x000fea0003800000 */
.L_x_35:
[----:B-----5:R-:W-:Y:S01]  /*2860*/  LOP3.LUT R27, R27, 0xff, RZ, 0xc0, !PT ;  /* 0x000000ff1b1b7812 */ /* 0x020fe200078ec0ff */
[----:B------:R-:W-:Y:S01]  /*2870*/  BSSY B1, `(.L_x_37) ;  /* 0x0000012000017945 */ /* 0x000fe20003800000 */
[----:B-1----:R-:W-:Y:S02]  /*2880*/  IADD3 R31, P3, R33, 0x8, RZ ;  /* 0x00000008211f7810 */ /* 0x002fe40007f7e0ff */
[----:B------:R-:W-:Y:S02]  /*2890*/  F2FP.F16.E4M3.UNPACK_B R27, R27 ;  /* 0x0000001bff1b723e */ /* 0x000fe400020006ff */
[----:B------:R-:W-:Y:S01]  /*28a0*/  ISETP.LT.OR P0, PT, R25, 0x9, !P0 ;  /* 0x000000091900780c */ /* 0x000fe20004701670 */
[----:B------:R-:W-:Y:S02]  /*28b0*/  IMAD.X R28, RZ, RZ, R29, P3 ;  /* 0x000000ffff1c7224 */ /* 0x000fe400018e061d */
[----:B------:R-:W-:Y:S02]  /*28c0*/  HADD2.F32 R27, -RZ, R27.H0_H0 ;  /* 0x2000001bff1b7230 */ /* 0x000fe40000004100 */
[----:B------:R-:W-:-:S02]  /*28d0*/  IMAD R28, R28, UR6, RZ ;  /* 0x000000061c1c7c24 */ /* 0x000fc4000f8e02ff */
[----:B------:R-:W-:-:S04]  /*28e0*/  IMAD.WIDE.U32 R16, R31, UR6, R16 ;  /* 0x000000061f107c25 */ /* 0x000fc8000f8e0010 */
[----:B------:R-:W-:Y:S01]  /*28f0*/  FMUL R27, R27, R10 ;  /* 0x0000000a1b1b7220 */ /* 0x000fe20000400000 */
[----:B------:R-:W-:-:S03]  /*2900*/  IMAD R31, R31, UR7, R28 ;  /* 0x000000071f1f7c24 */ /* 0x000fc6000f8e021c */
[----:B------:R-:W-:Y:S01]  /*2910*/  FFMA R27, R78, R3, R27 ;  /* 0x000000034e1b7223 */ /* 0x000fe2000000001b */
[----:B------:R-:W-:-:S04]  /*2920*/  IADD3 R16, P3, R16, UR10, RZ ;  /* 0x0000000a10107c10 */ /* 0x000fc8000ff7e0ff */
[----:B------:R-:W-:Y:S02]  /*2930*/  F2FP.SATFINITE.E4M3.F32.PACK_AB_MERGE_C R29, RZ, R27, RZ ;  /* 0x0000001bff1d723e */ /* 0x000fe400048070ff */
[----:B------:R-:W-:Y:S02]  /*2940*/  IADD3.X R17, R17, UR11, R31, P3, !PT ;  /* 0x0000000b11117c10 */ /* 0x000fe40009ffe41f */
[----:B------:R-:W-:Y:S01]  /*2950*/  PRMT R27, RZ, 0x7610, R27 ;  /* 0x00007610ff1b7816 */ /* 0x000fe2000000001b */
[----:B------:R1:W-:Y:S01]  /*2960*/  @!P2 STG.E.U8 desc[UR16][R8.64+0x1], R29 ;  /* 0x0000011d0800a986 */ /* 0x0003e2000c101110 */
[----:B------:R-:W-:Y:S05]  /*2970*/  @P0 BRA `(.L_x_38) ;  /* 0x0000000000040947 */ /* 0x000fea0003800000 */
[----:B------:R3:W5:Y:S02]  /*2980*/  LDG.E.U8 R27, desc[UR16][R16.64] ;  /* 0x00000010101b7981 */ /* 0x000764000c1e1100 */
.L_x_38:
[----:B------:R-:W-:Y:S05]  /*2990*/  BSYNC B1 ;  /* 0x0000000000017941 */ /* 0x000fea0003800000 */
.L_x_37:
[----:B-----5:R-:W-:Y:S01]  /*29a0*/  LOP3.LUT R27, R27, 0xff, RZ, 0xc0, !PT ;  /* 0x000000ff1b1b7812 */ /* 0x020fe200078ec0ff */
[----:B------:R-:W-:Y:S01]  /*29b0*/  BSSY B1, `(.L_x_39) ;  /* 0x000000b000017945 */ /* 0x000fe20003800000 */
[----:B------:R-:W-:Y:S02]  /*29c0*/  ISETP.LT.OR P1, PT, R25, 0x9, !P1 ;  /* 0x000000091900780c */ /* 0x000fe40004f21670 */
[----:B------:R-:W-:-:S05]  /*29d0*/  F2FP.F16.E4M3.UNPACK_B R27, R27 ;  /* 0x0000001bff1b723e */ /* 0x000fca00020006ff */
[----:B------:R-:W-:-:S05]  /*29e0*/  HADD2.F32 R27, -RZ, R27.H0_H0 ;  /* 0x2000001bff1b7230 */ /* 0x000fca0000004100 */
[----:B------:R-:W-:Y:S01]  /*29f0*/  FMUL R28, R27, R10 ;  /* 0x0000000a1b1c7220 */ /* 0x000fe20000400000 */
[----:B------:R-:W-:-:S03]  /*2a00*/  PRMT R27, RZ, 0x7610, R27 ;  /* 0x00007610ff1b7816 */ /* 0x000fc6000000001b */
[----:B------:R-:W-:-:S05]  /*2a10*/  FFMA R28, R77, R3, R28 ;  /* 0x000000034d1c7223 */ /* 0x000fca000000001c */
[----:B-1----:R-:W-:-:S05]  /*2a20*/  F2FP.SATFINITE.E4M3.F32.PACK_AB_MERGE_C R29, RZ, R28, RZ ;  /* 0x0000001cff1d723e */ /* 0x002fca00048070ff */
[----:B------:R1:W-:Y:S01]  /*2a30*/  @!P0 STG.E.U8 desc[UR16][R6.64], R29 ;  /* 0x0000001d06008986 */ /* 0x0003e2000c101110 */
[----:B------:R-:W-:Y:S05]  /*2a40*/  @P1 BRA `(.L_x_40) ;  /* 0x0000000000041947 */ /* 0x000fea0003800000 */
[----:B------:R4:W5:Y:S02]  /*2a50*/  LDG.E.U8 R27, desc[UR16][R16.64+0x1] ;  /* 0x00000110101b7981 */ /* 0x000964000c1e1100 */
.L_x_40:
[----:B------:R-:W-:Y:S05]  /*2a60*/  BSYNC B1 ;  /* 0x0000000000017941 */ /* 0x000fea0003800000 */
.L_x_39:
[----:B-----5:R-:W-:Y:S01]  /*2a70*/  LOP3.LUT R27, R27, 0xff, RZ, 0xc0, !PT ;  /* 0x000000ff1b1b7812 */ /* 0x020fe200078ec0ff */
[----:B------:R-:W-:Y:S01]  /*2a80*/  BSSY B1, `(.L_x_41) ;  /* 0x000000c000017945 */ /* 0x000fe20003800000 */
[----:B------:R-:W-:Y:S02]  /*2a90*/  ISETP.GE.AND P0, PT, R26, 0x9, PT ;  /* 0x000000091a00780c */ /* 0x000fe40003f06270 */
[----:B------:R-:W-:Y:S02]  /*2aa0*/  F2FP.F16.E4M3.UNPACK_B R27, R27 ;  /* 0x0000001bff1b723e */ /* 0x000fe400020006ff */
[----:B------:R-:W-:-:S03]  /*2ab0*/  ISETP.LT.OR P2, PT, R25, 0x1, !P0 ;  /* 0x000000011900780c */ /* 0x000fc60004741670 */
[----:B------:R-:W-:-:S05]  /*2ac0*/  HADD2.F32 R27, -RZ, R27.H0_H0 ;  /* 0x2000001bff1b7230 */ /* 0x000fca0000004100 */
[----:B------:R-:W-:-:S04]  /*2ad0*/  FMUL R27, R27, R10 ;  /* 0x0000000a1b1b7220 */ /* 0x000fc80000400000 */
[----:B------:R-:W-:-:S05]  /*2ae0*/  FFMA R27, R76, R3, R27 ;  /* 0x000000034c1b7223 */ /* 0x000fca000000001b */
[----:B-1----:R-:W-:Y:S02]  /*2af0*/  F2FP.SATFINITE.E4M3.F32.PACK_AB_MERGE_C R29, RZ, R27, RZ ;  /* 0x0000001bff1d723e */ /* 0x002fe400048070ff */
[----:B------:R-:W-:-:S03]  /*2b00*/  PRMT R27, RZ, 0x7610, R27 ;  /* 0x00007610ff1b7816 */ /* 0x000fc6000000001b */
[----:B------:R1:W-:Y:S01]  /*2b10*/  @!P1 STG.E.U8 desc[UR16][R6.64+0x1], R29 ;  /* 0x0000011d06009986 */ /* 0x0003e2000c101110 */
[----:B------:R-:W-:Y:S05]  /*2b20*/  @P2 BRA `(.L_x_42) ;  /* 0x0000000000042947 */ /* 0x000fea0003800000 */
[----:B------:R0:W5:Y:S02]  /*2b30*/  LDG.E.U8 R27, desc[UR16][R12.64+0x8] ;  /* 0x000008100c1b7981 */ /* 0x000164000c1e1100 */
.L_x_42:
[----:B------:R-:W-:Y:S05]  /*2b40*/  BSYNC B1 ;  /* 0x0000000000017941 */ /* 0x000fea0003800000 */
.L_x_41:
        /* <DEDUP_REMOVED lines=13> */
.L_x_44:
[----:B------:R-:W-:Y:S05]  /*2c20*/  BSYNC B1 ;  /* 0x0000000000017941 */ /* 0x000fea0003800000 */
.L_x_43:
[----:B-----5:R-:W-:Y:S01]  /*2c30*/  LOP3.LUT R27, R27, 0xff, RZ, 0xc0, !PT ;  /* 0x000000ff1b1b7812 */ /* 0x020fe200078ec0ff */
[----:B------:R-:W-:Y:S01]  /*2c40*/  BSSY B1, `(.L_x_45) ;  /* 0x000000b000017945 */ /* 0x000fe20003800000 */
[----:B------:R-:W-:Y:S02]  /*2c50*/  ISETP.LT.OR P0, PT, R25, 0x9, !P0 ;  /* 0x000000091900780c */ /* 0x000fe40004701670 */
[----:B------:R-:W-:-:S05]  /*2c60*/  F2FP.F16.E4M3.UNPACK_B R27, R27 ;  /* 0x0000001bff1b723e */ /* 0x000fca00020006ff */
        /* <DEDUP_REMOVED lines=8> */
.L_x_46:
[----:B------:R-:W-:Y:S05]  /*2cf0*/  BSYNC B1 ;  /* 0x0000000000017941 */ /* 0x000fea0003800000 */
.L_x_45:
        /* <DEDUP_REMOVED lines=12> */
.L_x_48:
[----:B------:R-:W-:Y:S05]  /*2dc0*/  BSYNC B1 ;  /* 0x0000000000017941 */ /* 0x000fea0003800000 */
.L_x_47:
        /* <DEDUP_REMOVED lines=13> */
.L_x_50:
[----:B------:R-:W-:Y:S05]  /*2ea0*/  BSYNC B1 ;  /* 0x0000000000017941 */ /* 0x000fea0003800000 */
.L_x_49:
        /* <DEDUP_REMOVED lines=13> */
.L_x_52:
[----:B------:R-:W-:Y:S05]  /*2f80*/  BSYNC B1 ;  /* 0x0000000000017941 */ /* 0x000fea0003800000 */
.L_x_51:
        /* <DEDUP_REMOVED lines=12> */
.L_x_54:
[----:B------:R-:W-:Y:S05]  /*3050*/  BSYNC B1 ;  /* 0x0000000000017941 */ /* 0x000fea0003800000 */
.L_x_53:
        /* <DEDUP_REMOVED lines=12> */
.L_x_56:
[----:B------:R-:W-:Y:S05]  /*3120*/  BSYNC B1 ;  /* 0x0000000000017941 */ /* 0x000fea0003800000 */
.L_x_55:
        /* <DEDUP_REMOVED lines=13> */
.L_x_58:
[----:B------:R-:W-:Y:S05]  /*3200*/  BSYNC B1 ;  /* 0x0000000000017941 */ /* 0x000fea0003800000 */
.L_x_57:
        /* <DEDUP_REMOVED lines=13> */
.L_x_60:
[----:B------:R-:W-:Y:S05]  /*32e0*/  BSYNC B1 ;  /* 0x0000000000017941 */ /* 0x000fea0003800000 */
.L_x_59:
        /* <DEDUP_REMOVED lines=12> */
.L_x_62:
[----:B------:R-:W-:Y:S05]  /*33b0*/  BSYNC B1 ;  /* 0x0000000000017941 */ /* 0x000fea0003800000 */
.L_x_61:
        /* <DEDUP_REMOVED lines=12> */
.L_x_64:
[----:B------:R-:W-:Y:S05]  /*3480*/  BSYNC B1 ;  /* 0x0000000000017941 */ /* 0x000fea0003800000 */
.L_x_63:
        /* <DEDUP_REMOVED lines=13> */
.L_x_66:
[----:B------:R-:W-:Y:S05]  /*3560*/  BSYNC B1 ;  /* 0x0000000000017941 */ /* 0x000fea0003800000 */
.L_x_65:
        /* <DEDUP_REMOVED lines=13> */
.L_x_68:
[----:B------:R-:W-:Y:S05]  /*3640*/  BSYNC B1 ;  /* 0x0000000000017941 */ /* 0x000fea0003800000 */
.L_x_67:
        /* <DEDUP_REMOVED lines=12> */
.L_x_70:
[----:B------:R-:W-:Y:S05]  /*3710*/  BSYNC B1 ;  /* 0x0000000000017941 */ /* 0x000fea0003800000 */
.L_x_69:
        /* <DEDUP_REMOVED lines=12> */
.L_x_72:
[----:B------:R-:W-:Y:S05]  /*37e0*/  BSYNC B1 ;  /* 0x0000000000017941 */ /* 0x000fea0003800000 */
.L_x_71:
        /* <DEDUP_REMOVED lines=13> */
.L_x_74:
[----:B------:R-:W-:Y:S05]  /*38c0*/  BSYNC B1 ;  /* 0x0000000000017941 */ /* 0x000fea0003800000 */
.L_x_73:
        /* <DEDUP_REMOVED lines=13> */
.L_x_76:
[----:B------:R-:W-:Y:S05]  /*39a0*/  BSYNC B1 ;  /* 0x0000000000017941 */ /* 0x000fea0003800000 */
.L_x_75:
        /* <DEDUP_REMOVED lines=12> */
.L_x_78:
[----:B------:R-:W-:Y:S05]  /*3a70*/  BSYNC B1 ;  /* 0x0000000000017941 */ /* 0x000fea0003800000 */
.L_x_77:
[----:B-----5:R-:W-:Y:S01]  /*3a80*/  LOP3.LUT R27, R27, 0xff, RZ, 0xc0, !PT ;  /* 0x000000ff1b1b7812 */ /* 0x020fe200078ec0ff */
[----:B------:R-:W-:Y:S01]  /*3a90*/  BSSY B1, `(.L_x_79) ;  /* 0x000000b000017945 */ /* 0x000fe20003800000 */
[----:B------:R-:W-:Y:S02]  /*3aa0*/  ISETP.LT.OR P1, PT, R25, 0x9, !P1 ;  /* 0x000000091900780c */ /* 0x000fe40004f21670 */
[----:B------:R-:W-:-:S05]  /*3ab0*/  F2FP.F16.E4M3.UNPACK_B R27, R27 ;  /* 0x0000001bff1b723e */ /* 0x000fca00020006ff */
[----:B------:R-:W-:-:S05]  /*3ac0*/  HADD2.F32 R27, -RZ, R27.H0_H0 ;  /* 0x2000001bff1b7230 */ /* 0x000fca0000004100 */
[----:B------:R-:W-:-:S04]  /*3ad0*/  FMUL R28, R27, R10 ;  /* 0x0000000a1b1c7220 */ /* 0x000fc80000400000 */
[----:B------:R-:W-:Y:S01]  /*3ae0*/  FFMA R28, R23, R3, R28 ;  /* 0x00000003171c7223 */ /* 0x000fe2000000001c */
[----:B------:R-:W-:-:S04]  /*3af0*/  PRMT R23, RZ, 0x7610, R23 ;  /* 0x00007610ff177816 */ /* 0x000fc80000000017 */
[----:B------:R-:W-:-:S05]  /*3b00*/  F2FP.SATFINITE.E4M3.F32.PACK_AB_MERGE_C R27, RZ, R28, RZ ;  /* 0x0000001cff1b723e */ /* 0x000fca00048070ff */
[----:B------:R0:W-:Y:S01]  /*3b10*/  @!P0 STG.E.U8 desc[UR16][R6.64+0x28], R27 ;  /* 0x0000281b06008986 */ /* 0x0001e2000c101110 */
[----:B------:R-:W-:Y:S05]  /*3b20*/  @P1 BRA `(.L_x_80) ;  /* 0x0000000000041947 */ /* 0x000fea0003800000 */
[----:B------:R0:W5:Y:S02]  /*3b30*/  LDG.E.U8 R23, desc[UR16][R16.64+0x29] ;  /* 0x0000291010177981 */ /* 0x000164000c1e1100 */
.L_x_80:
[----:B------:R-:W-:Y:S05]  /*3b40*/  BSYNC B1 ;  /* 0x0000000000017941 */ /* 0x000fea0003800000 */
.L_x_79:
        /* <DEDUP_REMOVED lines=8> */
[----:B0-----:R-:W-:Y:S02]  /*3bd0*/  F2FP.SATFINITE.E4M3.F32.PACK_AB_MERGE_C R27, RZ, R23, RZ ;  /* 0x00000017ff1b723e */ /* 0x001fe400048070ff */
[----:B------:R-:W-:-:S03]  /*3be0*/  PRMT R23, RZ, 0x7610, R23 ;  /* 0x00007610ff177816 */ /* 0x000fc60000000017 */
[----:B------:R0:W-:Y:S01]  /*3bf0*/  @!P1 STG.E.U8 desc[UR16][R6.64+0x29], R27 ;  /* 0x0000291b06009986 */ /* 0x0001e2000c101110 */
[----:B------:R-:W-:Y:S05]  /*3c00*/  @P2 BRA `(.L_x_82) ;  /* 0x0000000000042947 */ /* 0x000fea0003800000 */
[----:B------:R0:W5:Y:S02]  /*3c10*/  LDG.E.U8 R23, desc[UR16][R12.64+0x30] ;  /* 0x000030100c177981 */ /* 0x000164000c1e1100 */
.L_x_82:
[----:B------:R-:W-:Y:S05]  /*3c20*/  BSYNC B1 ;  /* 0x0000000000017941 */ /* 0x000fea0003800000 */
.L_x_81:
[----:B-----5:R-:W-:Y:S01]  /*3c30*/  LOP3.LUT R23, R23, 0xff, RZ, 0xc0, !PT ;  /* 0x000000ff17177812 */ /* 0x020fe200078ec0ff */
[----:B------:R-:W-:Y:S01]  /*3c40*/  BSSY B1, `(.L_x_83) ;  /* 0x000000c000017945 */ /* 0x000fe20003800000 */
[----:B------:R-:W-:Y:S02]  /*3c50*/  ISETP.GE.AND P1, PT, R26, 0x32, PT ;  /* 0x000000321a00780c */ /* 0x000fe40003f26270 */
[----:B------:R-:W-:Y:S02]  /*3c60*/  F2FP.F16.E4M3.UNPACK_B R23, R23 ;  /* 0x00000017ff17723e */ /* 0x000fe400020006ff */
[----:B------:R-:W-:-:S03]  /*3c70*/  ISETP.LT.OR P3, PT, R25, 0x1, !P1 ;  /* 0x000000011900780c */ /* 0x000fc60004f61670 */
        /* <DEDUP_REMOVED lines=8> */
.L_x_84:
[----:B------:R-:W-:Y:S05]  /*3d00*/  BSYNC B1 ;  /* 0x0000000000017941 */ /* 0x000fea0003800000 */
.L_x_83:
[----:B-----5:R-:W-:Y:S01]  /*3d10*/  LOP3.LUT R21, R21, 0xff, RZ, 0xc0, !PT ;  /* 0x000000ff15157812 */ /* 0x020fe200078ec0ff */
[----:B------:R-:W-:Y:S01]  /*3d20*/  BSSY B1, `(.L_x_85) ;  /* 0x000000b000017945 */ /* 0x000fe20003800000 */
[----:B------:R-:W-:Y:S02]  /*3d30*/  ISETP.LT.OR P0, PT, R25, 0x9, !P0 ;  /* 0x000000091900780c */ /* 0x000fe40004701670 */
[----:B------:R-:W-:-:S05]  /*3d40*/  F2FP.F16.E4M3.UNPACK_B R21, R21 ;  /* 0x00000015ff15723e */ /* 0x000fca00020006ff */
        /* <DEDUP_REMOVED lines=8> */
.L_x_86:
[----:B------:R-:W-:Y:S05]  /*3dd0*/  BSYNC B1 ;  /* 0x0000000000017941 */ /* 0x000fea0003800000 */
.L_x_85:
        /* <DEDUP_REMOVED lines=12> */
.L_x_88:
[----:B------:R-:W-:Y:S05]  /*3ea0*/  BSYNC B1 ;  /* 0x0000000000017941 */ /* 0x000fea0003800000 */
.L_x_87:
        /* <DEDUP_REMOVED lines=13> */
.L_x_90:
[----:B------:R-:W-:Y:S05]  /*3f80*/  BSYNC B1 ;  /* 0x0000000000017941 */ /* 0x000fea0003800000 */
.L_x_89:
        /* <DEDUP_REMOVED lines=13> */
.L_x_92:
[----:B------:R-:W-:Y:S05]  /*4060*/  BSYNC B1 ;  /* 0x0000000000017941 */ /* 0x000fea0003800000 */
.L_x_91:
[----:B-----5:R-:W-:Y:S01]  /*4070*/  LOP3.LUT R15, R15, 0xff, RZ, 0xc0, !PT ;  /* 0x000000ff0f0f7812 */ /* 0x020fe200078ec0ff */
[----:B------:R-:W-:Y:S01]  /*4080*/  BSSY B1, `(.L_x_93) ;  /* 0x000000b000017945 */ /* 0x000fe20003800000 */
[----:B------:R-:W-:Y:S02]  /*4090*/  ISETP.LT.OR P0, PT, R25, 0x9, !P0 ;  /* 0x000000091900780c */ /* 0x000fe40004701670 */
[----:B------:R-:W-:Y:S02]  /*40a0*/  F2FP.F16.E4M3.UNPACK_B R15, R15 ;  /* 0x0000000fff0f723e */ /* 0x000fe400020006ff */
[----:B0-2---:R-:W-:-:S03]  /*40b0*/  PRMT R12, RZ, 0x7610, R12 ;  /* 0x00007610ff0c7816 */ /* 0x005fc6000000000c */
[----:B------:R-:W-:-:S05]  /*40c0*/  HADD2.F32 R15, -RZ, R15.H0_H0 ;  /* 0x2000000fff0f7230 */ /* 0x000fca0000004100 */
[----:B------:R-:W-:-:S04]  /*40d0*/  FMUL R15, R15, R10 ;  /* 0x0000000a0f0f7220 */ /* 0x000fc80000400000 */
[----:B------:R-:W-:-:S05]  /*40e0*/  FFMA R15, R18, R3, R15 ;  /* 0x00000003120f7223 */ /* 0x000fca000000000f */
[----:B------:R-:W-:-:S05]  /*40f0*/  F2FP.SATFINITE.E4M3.F32.PACK_AB_MERGE_C R15, RZ, R15, RZ ;  /* 0x0000000fff0f723e */ /* 0x000fca00048070ff */
[----:B------:R0:W-:Y:S01]  /*4100*/  @!P3 STG.E.U8 desc[UR16][R8.64+0x39], R15 ;  /* 0x0000390f0800b986 */ /* 0x0001e2000c101110 */
[----:B------:R-:W-:Y:S05]  /*4110*/  @P0 BRA `(.L_x_94) ;  /* 0x0000000000040947 */ /* 0x000fea0003800000 */
[----:B------:R2:W5:Y:S02]  /*4120*/  LDG.E.U8 R12, desc[UR16][R16.64+0x38] ;  /* 0x00003810100c7981 */ /* 0x000564000c1e1100 */
.L_x_94:
[----:B------:R-:W-:Y:S05]  /*4130*/  BSYNC B1 ;  /* 0x0000000000017941 */ /* 0x000fea0003800000 */
.L_x_93:
[----:B-----5:R-:W-:Y:S01]  /*4140*/  LOP3.LUT R12, R12, 0xff, RZ, 0xc0, !PT ;  /* 0x000000ff0c0c7812 */ /* 0x020fe200078ec0ff */
[----:B------:R-:W-:Y:S01]  /*4150*/  BSSY B1, `(.L_x_95) ;  /* 0x000000b000017945 */ /* 0x000fe20003800000 */
[----:B------:R-:W-:Y:S02]  /*4160*/  ISETP.LT.OR P1, PT, R25, 0x9, !P1 ;  /* 0x000000091900780c */ /* 0x000fe40004f21670 */
[----:B------:R-:W-:-:S05]  /*4170*/  F2FP.F16.E4M3.UNPACK_B R12, R12 ;  /* 0x0000000cff0c723e */ /* 0x000fca00020006ff */
[----:B01----:R-:W-:-:S05]  /*4180*/  HADD2.F32 R9, -RZ, R12.H0_H0 ;  /* 0x2000000cff097230 */ /* 0x003fca0000004100 */
[----:B------:R-:W-:-:S04]  /*4190*/  FMUL R8, R9, R10 ;  /* 0x0000000a09087220 */ /* 0x000fc80000400000 */
[----:B------:R-:W-:-:S05]  /*41a0*/  FFMA R8, R11, R3, R8 ;  /* 0x000000030b087223 */ /* 0x000fca0000000008 */
[----:B------:R-:W-:Y:S02]  /*41b0*/  F2FP.SATFINITE.E4M3.F32.PACK_AB_MERGE_C R9, RZ, R8, RZ ;  /* 0x00000008ff09723e */ /* 0x000fe400048070ff */
[----:B------:R-:W-:-:S03]  /*41c0*/  PRMT R8, RZ, 0x7610, R8 ;  /* 0x00007610ff087816 */ /* 0x000fc60000000008 */
[----:B------:R0:W-:Y:S01]  /*41d0*/  @!P0 STG.E.U8 desc[UR16][R6.64+0x38], R9 ;  /* 0x0000380906008986 */ /* 0x0001e2000c101110 */
[----:B------:R-:W-:Y:S05]  /*41e0*/  @P1 BRA `(.L_x_96) ;  /* 0x0000000000041947 */ /* 0x000fea0003800000 */
[----:B------:R1:W5:Y:S02]  /*41f0*/  LDG.E.U8 R8, desc[UR16][R16.64+0x39] ;  /* 0x0000391010087981 */ /* 0x000364000c1e1100 */
.L_x_96:
[----:B------:R-:W-:Y:S05]  /*4200*/  BSYNC B1 ;  /* 0x0000000000017941 */ /* 0x000fea0003800000 */
.L_x_95:
[----:B------:R-:W-:Y:S05]  /*4210*/  @P1 BRA `(.L_x_97) ;  /* 0x0000000800601947 */ /* 0x000fea0003800000 */
[----:B-----5:R-:W-:-:S04]  /*4220*/  LOP3.LUT R8, R8, 0xff, RZ, 0xc0, !PT ;  /* 0x000000ff08087812 */ /* 0x020fc800078ec0ff */
[----:B------:R-:W-:-:S05]  /*4230*/  F2FP.F16.E4M3.UNPACK_B R8, R8 ;  /* 0x00000008ff08723e */ /* 0x000fca00020006ff */
[----:B0-----:R-:W-:-:S05]  /*4240*/  HADD2.F32 R9, -RZ, R8.H0_H0 ;  /* 0x20000008ff097230 */ /* 0x001fca0000004100 */
[----:B------:R-:W-:-:S04]  /*4250*/  FMUL R9, R9, R10 ;  /* 0x0000000a09097220 */ /* 0x000fc80000400000 */
[----:B------:R-:W-:-:S05]  /*4260*/  FFMA R9, R14, R3, R9 ;  /* 0x000000030e097223 */ /* 0x000fca0000000009 */
[----:B------:R-:W-:-:S05]  /*4270*/  F2FP.SATFINITE.E4M3.F32.PACK_AB_MERGE_C R9, RZ, R9, RZ ;  /* 0x00000009ff09723e */ /* 0x000fca00048070ff */
[----:B------:R0:W-:Y:S01]  /*4280*/  STG.E.U8 desc[UR16][R6.64+0x39], R9 ;  /* 0x0000390906007986 */ /* 0x0001e2000c101110 */
[----:B------:R-:W-:Y:S05]  /*4290*/  BRA `(.L_x_97) ;  /* 0x0000000800407947 */ /* 0x000fea0003800000 */
.L_x_32:
[C---:B------:R-:W-:Y:S01]  /*42a0*/  ISETP.GE.AND P3, PT, R26.reuse, 0x1, PT ;  /* 0x000000011a00780c */ /* 0x040fe20003f66270 */
[-C--:B--2---:R-:W-:Y:S01]  /*42b0*/  FMUL R79, R79, R3.reuse ;  /* 0x000000034f4f7220 */ /* 0x084fe20000400000 */
[----:B------:R-:W-:Y:S01]  /*42c0*/  ISETP.GE.AND P0, PT, R26, 0x2, PT ;  /* 0x000000021a00780c */ /* 0x000fe20003f06270 */
[-C--:B------:R-:W-:Y:S01]  /*42d0*/  FMUL R78, R78, R3.reuse ;  /* 0x000000034e4e7220 */ /* 0x080fe20000400000 */
[----:B------:R-:W-:Y:S01]  /*42e0*/  ISETP.LT.OR P1, PT, R25, 0x1, !P3 ;  /* 0x000000011900780c */ /* 0x000fe20005f21670 */
[-C--:B------:R-:W-:Y:S01]  /*42f0*/  FMUL R77, R77, R3.reuse ;  /* 0x000000034d4d7220 */ /* 0x080fe20000400000 */
[C---:B------:R-:W-:Y:S01]  /*4300*/  ISETP.LT.OR P2, PT, R25.reuse, 0x1, !P0 ;  /* 0x000000011900780c */ /* 0x040fe20004741670 */
[-C--:B------:R-:W-:Y:S01]  /*4310*/  FMUL R76, R76, R3.reuse ;  /* 0x000000034c4c7220 */ /* 0x080fe20000400000 */
[----:B------:R-:W-:Y:S01]  /*4320*/  ISETP.LT.OR P3, PT, R25, 0x9, !P3 ;  /* 0x000000091900780c */ /* 0x000fe20005f61670 */
[----:B------:R-:W-:Y:S01]  /*4330*/  FMUL R75, R75, R3 ;  /* 0x000000034b4b7220 */ /* 0x000fe20000400000 */
[----:B------:R-:W-:Y:S01]  /*4340*/  F2FP.SATFINITE.E4M3.F32.PACK_AB_MERGE_C R79, RZ, R79, RZ ;  /* 0x0000004fff4f723e */ /* 0x000fe200048070ff */
[-C--:B------:R-:W-:Y:S01]  /*4350*/  FMUL R74, R74, R3.reuse ;  /* 0x000000034a4a7220 */ /* 0x080fe20000400000 */
[----:B------:R-:W-:Y:S01]  /*4360*/  F2FP.SATFINITE.E4M3.F32.PACK_AB_MERGE_C R13, RZ, R78, RZ ;  /* 0x0000004eff0d723e */ /* 0x000fe200048070ff */
[----:B------:R-:W-:Y:S01]  /*4370*/  FMUL R73, R73, R3 ;  /* 0x0000000349497220 */ /* 0x000fe20000400000 */
[----:B------:R-:W-:Y:S01]  /*4380*/  F2FP.SATFINITE.E4M3.F32.PACK_AB_MERGE_C R77, RZ, R77, RZ ;  /* 0x0000004dff4d723e */ /* 0x000fe200048070ff */
[-C--:B------:R-:W-:Y:S01]  /*4390*/  FMUL R72, R72, R3.reuse ;  /* 0x0000000348487220 */ /* 0x080fe20000400000 */
[----:B------:R-:W-:Y:S01]  /*43a0*/  ISETP.LT.OR P0, PT, R25, 0x9, !P0 ;  /* 0x000000091900780c */ /* 0x000fe20004701670 */
[----:B------:R-:W-:Y:S01]  /*43b0*/  @!P1 STG.E.U8 desc[UR16][R8.64], R79 ;  /* 0x0000004f08009986 */ /* 0x000fe2000c101110 */
[C---:B------:R-:W-:Y:S01]  /*43c0*/  ISETP.GE.AND P1, PT, R26.reuse, 0x9, PT ;  /* 0x000000091a00780c */ /* 0x040fe20003f26270 */
[----:B------:R-:W-:Y:S01]  /*43d0*/  FMUL R71, R71, R3 ;  /* 0x0000000347477220 */ /* 0x000fe20000400000 */
[----:B------:R-:W-:Y:S01]  /*43e0*/  F2FP.SATFINITE.E4M3.F32.PACK_AB_MERGE_C R75, RZ, R75, RZ ;  /* 0x0000004bff4b723e */ /* 0x000fe200048070ff */
[----:B------:R0:W-:Y:S01]  /*43f0*/  @!P2 STG.E.U8 desc[UR16][R8.64+0x1], R13 ;  /* 0x0000010d0800a986 */ /* 0x0001e2000c101110 */
[----:B------:R-:W-:Y:S01]  /*4400*/  ISETP.GE.AND P2, PT, R26, 0xa, PT ;  /* 0x0000000a1a00780c */ /* 0x000fe20003f46270 */
[-C--:B------:R-:W-:Y:S01]  /*4410*/  FMUL R70, R70, R3.reuse ;  /* 0x0000000346467220 */ /* 0x080fe20000400000 */
[----:B------:R-:W-:Y:S01]  /*4420*/  F2FP.SATFINITE.E4M3.F32.PACK_AB_MERGE_C R17, RZ, R74, RZ ;  /* 0x0000004aff11723e */ /* 0x000fe200048070ff */
[----:B------:R-:W-:Y:S01]  /*4430*/  @!P3 STG.E.U8 desc[UR16][R6.64], R77 ;  /* 0x0000004d0600b986 */ /* 0x000fe2000c101110 */
[C---:B------:R-:W-:Y:S01]  /*4440*/  ISETP.LT.OR P3, PT, R25.reuse, 0x1, !P1 ;  /* 0x000000011900780c */ /* 0x040fe20004f61670 */
[-C--:B------:R-:W-:Y:S01]  /*4450*/  FMUL R68, R68, R3.reuse ;  /* 0x0000000344447220 */ /* 0x080fe20000400000 */
[----:B------:R-:W-:Y:S01]  /*4460*/  ISETP.LT.OR P5, PT, R25, 0x1, !P2 ;  /* 0x000000011900780c */ /* 0x000fe200057a1670 */
[-C--:B------:R-:W-:Y:S01]  /*4470*/  FMUL R67, R67, R3.reuse ;  /* 0x0000000343437220 */ /* 0x080fe20000400000 */
[----:B------:R-:W-:Y:S01]  /*4480*/  ISETP.LT.OR P1, PT, R25, 0x9, !P1 ;  /* 0x000000091900780c */ /* 0x000fe20004f21670 */
[----:B------:R-:W-:Y:S01]  /*4490*/  FMUL R65, R65, R3 ;  /* 0x0000000341417220 */ /* 0x000fe20000400000 */
[----:B------:R-:W-:Y:S01]  /*44a0*/  F2FP.SATFINITE.E4M3.F32.PACK_AB_MERGE_C R73, RZ, R73, RZ ;  /* 0x00000049ff49723e */ /* 0x000fe200048070ff */
[-C--:B------:R-:W-:Y:S01]  /*44b0*/  FMUL R66, R66, R3.reuse ;  /* 0x0000000342427220 */ /* 0x080fe20000400000 */
[----:B0-----:R-:W-:Y:S01]  /*44c0*/  F2FP.SATFINITE.E4M3.F32.PACK_AB_MERGE_C R13, RZ, R76, RZ ;  /* 0x0000004cff0d723e */ /* 0x001fe200048070ff */
[-C--:B------:R-:W-:Y:S01]  /*44d0*/  FMUL R64, R64, R3.reuse ;  /* 0x0000000340407220 */ /* 0x080fe20000400000 */
[----:B------:R-:W-:Y:S01]  /*44e0*/  ISETP.LT.OR P2, PT, R25, 0x9, !P2 ;  /* 0x000000091900780c */ /* 0x000fe20005741670 */
[-C--:B------:R-:W-:Y:S01]  /*44f0*/  FMUL R63, R63, R3.reuse ;  /* 0x000000033f3f7220 */ /* 0x080fe20000400000 */
[----:B------:R-:W-:Y:S01]  /*4500*/  F2FP.SATFINITE.E4M3.F32.PACK_AB_MERGE_C R27, RZ, R72, RZ ;  /* 0x00000048ff1b723e */ /* 0x000fe200048070ff */
[----:B------:R0:W-:Y:S01]  /*4510*/  @!P0 STG.E.U8 desc[UR16][R6.64+0x1], R13 ;  /* 0x0000010d06008986 */ /* 0x0001e2000c101110 */
[C---:B------:R-:W-:Y:S01]  /*4520*/  ISETP.GE.AND P0, PT, R26.reuse, 0x11, PT ;  /* 0x000000111a00780c */ /* 0x040fe20003f06270 */
[----:B------:R-:W-:Y:S01]  /*4530*/  FMUL R61, R61, R3 ;  /* 0x000000033d3d7220 */ /* 0x000fe20000400000 */
[----:B------:R-:W-:Y:S01]  /*4540*/  F2FP.SATFINITE.E4M3.F32.PACK_AB_MERGE_C R71, RZ, R71, RZ ;  /* 0x00000047ff47723e */ /* 0x000fe200048070ff */
[----:B------:R-:W-:Y:S01]  /*4550*/  @!P3 STG.E.U8 desc[UR16][R8.64+0x8], R75 ;  /* 0x0000084b0800b986 */ /* 0x000fe2000c101110 */
[----:B------:R-:W-:Y:S01]  /*4560*/  ISETP.GE.AND P3, PT, R26, 0x12, PT ;  /* 0x000000121a00780c */ /* 0x000fe20003f66270 */
[----:B------:R-:W-:Y:S01]  /*4570*/  FMUL R62, R62, R3 ;  /* 0x000000033e3e7220 */ /* 0x000fe20000400000 */
[----:B------:R-:W-:Y:S01]  /*4580*/  F2FP.SATFINITE.E4M3.F32.PACK_AB_MERGE_C R67, RZ, R67, RZ ;  /* 0x00000043ff43723e */ /* 0x000fe200048070ff */
[----:B------:R1:W-:Y:S01]  /*4590*/  @!P5 STG.E.U8 desc[UR16][R8.64+0x9], R17 ;  /* 0x000009110800d986 */ /* 0x0003e2000c101110 */
[----:B------:R-:W-:Y:S01]  /*45a0*/  ISETP.LT.OR P5, PT, R25, 0x1, !P3 ;  /* 0x000000011900780c */ /* 0x000fe20005fa1670 */
[-C--:B------:R-:W-:Y:S01]  /*45b0*/  FMUL R59, R59, R3.reuse ;  /* 0x000000033b3b7220 */ /* 0x080fe20000400000 */
[C---:B------:R-:W-:Y:S01]  /*45c0*/  ISETP.LT.OR P3, PT, R25.reuse, 0x9, !P3 ;  /* 0x000000091900780c */ /* 0x040fe20005f61670 */
[----:B------:R-:W-:Y:S01]  /*45d0*/  @!P1 STG.E.U8 desc[UR16][R6.64+0x8], R73 ;  /* 0x0000084906009986 */ /* 0x000fe2000c101110 */
[----:B------:R-:W-:Y:S01]  /*45e0*/  ISETP.LT.OR P1, PT, R25, 0x1, !P0 ;  /* 0x000000011900780c */ /* 0x000fe20004721670 */
[-C--:B------:R-:W-:Y:S01]  /*45f0*/  FMUL R60, R60, R3.reuse ;  /* 0x000000033c3c7220 */ /* 0x080fe20000400000 */
[----:B0-----:R-:W-:Y:S01]  /*4600*/  F2FP.SATFINITE.E4M3.F32.PACK_AB_MERGE_C R13, RZ, R70, RZ ;  /* 0x00000046ff0d723e */ /* 0x001fe200048070ff */
[----:B------:R-:W-:Y:S01]  /*4610*/  @!P2 STG.E.U8 desc[UR16][R6.64+0x9], R27 ;  /* 0x0000091b0600a986 */ /* 0x000fe2000c101110 */
[----:B------:R-:W-:Y:S01]  /*4620*/  ISETP.GE.AND P2, PT, R26, 0x19, PT ;  /* 0x000000191a00780c */ /* 0x000fe20003f46270 */
[-C--:B------:R-:W-:Y:S01]  /*4630*/  FMUL R57, R57, R3.reuse ;  /* 0x0000000339397220 */ /* 0x080fe20000400000 */
[C---:B------:R-:W-:Y:S01]  /*4640*/  ISETP.LT.OR P0, PT, R25.reuse, 0x9, !P0 ;  /* 0x000000091900780c */ /* 0x040fe20004701670 */
[-C--:B------:R-:W-:Y:S01]  /*4650*/  FMUL R58, R58, R3.reuse ;  /* 0x000000033a3a7220 */ /* 0x080fe20000400000 */
[----:B------:R-:W-:Y:S01]  /*4660*/  ISETP.LT.OR P6, PT, R25, 0x1, !P2 ;  /* 0x000000011900780c */ /* 0x000fe200057c1670 */
[----:B------:R0:W-:Y:S01]  /*4670*/  @!P5 STG.E.U8 desc[UR16][R8.64+0x11], R13 ;  /* 0x0000110d0800d986 */ /* 0x0001e2000c101110 */
[----:B-1----:R-:W-:Y:S01]  /*4680*/  F2FP.SATFINITE.E4M3.F32.PACK_AB_MERGE_C R17, RZ, R68, RZ ;  /* 0x00000044ff11723e */ /* 0x002fe200048070ff */
[----:B------:R-:W-:Y:S01]  /*4690*/  FMUL R56, R56, R3 ;  /* 0x0000000338387220 */ /* 0x000fe20000400000 */
[----:B------:R-:W-:Y:S01]  /*46a0*/  F2FP.SATFINITE.E4M3.F32.PACK_AB_MERGE_C R65, RZ, R65, RZ ;  /* 0x00000041ff41723e */ /* 0x000fe200048070ff */
[----:B------:R-:W-:Y:S01]  /*46b0*/  @!P1 STG.E.U8 desc[UR16][R8.64+0x10], R71 ;  /* 0x0000104708009986 */ /* 0x000fe2000c101110 */
[----:B------:R-:W-:Y:S01]  /*46c0*/  ISETP.GE.AND P1, PT, R26, 0x1a, PT ;  /* 0x0000001a1a00780c */ /* 0x000fe20003f26270 */
[-C--:B------:R-:W-:Y:S01]  /*46d0*/  FMUL R23, R23, R3.reuse ;  /* 0x0000000317177220 */ /* 0x080fe20000400000 */
[C---:B------:R-:W-:Y:S01]  /*46e0*/  ISETP.LT.OR P2, PT, R25.reuse, 0x9, !P2 ;  /* 0x000000091900780c */ /* 0x040fe20005741670 */
[----:B------:R1:W-:Y:S01]  /*46f0*/  @!P3 STG.E.U8 desc[UR16][R6.64+0x11], R17 ;  /* 0x000011110600b986 */ /* 0x0003e2000c101110 */
[----:B------:R-:W-:Y:S01]  /*4700*/  ISETP.LT.OR P5, PT, R25, 0x1, !P1 ;  /* 0x000000011900780c */ /* 0x000fe20004fa1670 */
[-C--:B------:R-:W-:Y:S01]  /*4710*/  FMUL R21, R21, R3.reuse ;  /* 0x0000000315157220 */ /* 0x080fe20000400000 */
[----:B------:R-:W-:Y:S01]  /*4720*/  ISETP.LT.OR P3, PT, R25, 0x9, !P1 ;  /* 0x000000091900780c */ /* 0x000fe20004f61670 */
[----:B------:R-:W-:Y:S01]  /*4730*/  @!P0 STG.E.U8 desc[UR16][R6.64+0x10], R67 ;  /* 0x0000104306008986 */ /* 0x000fe2000c101110 */
[----:B0-----:R-:W-:Y:S01]  /*4740*/  F2FP.SATFINITE.E4M3.F32.PACK_AB_MERGE_C R13, RZ, R66, RZ ;  /* 0x00000042ff0d723e */ /* 0x001fe200048070ff */
[-C--:B------:R-:W-:Y:S01]  /*4750*/  FMUL R22, R22, R3.reuse ;  /* 0x0000000316167220 */ /* 0x080fe20000400000 */
[C---:B------:R-:W-:Y:S01]  /*4760*/  ISETP.GE.AND P0, PT, R26.reuse, 0x21, PT ;  /* 0x000000211a00780c */ /* 0x040fe20003f06270 */
[----:B------:R-:W-:Y:S01]  /*4770*/  @!P6 STG.E.U8 desc[UR16][R8.64+0x18], R65 ;  /* 0x000018410800e986 */ /* 0x000fe2000c101110 */
[----:B------:R-:W-:Y:S01]  /*4780*/  ISETP.GE.AND P1, PT, R26, 0x22, PT ;  /* 0x000000221a00780c */ /* 0x000fe20003f26270 */
[-C--:B------:R-:W-:Y:S01]  /*4790*/  FMUL R19, R19, R3.reuse ;  /* 0x0000000313137220 */ /* 0x080fe20000400000 */
[C---:B------:R-:W-:Y:S01]  /*47a0*/  ISETP.LT.OR P6, PT, R25.reuse, 0x1, !P0 ;  /* 0x000000011900780c */ /* 0x040fe200047c1670 */
[-C--:B------:R-:W-:Y:S01]  /*47b0*/  FMUL R20, R20, R3.reuse ;  /* 0x0000000314147220 */ /* 0x080fe20000400000 */
[----:B-1----:R-:W-:Y:S01]  /*47c0*/  F2FP.SATFINITE.E4M3.F32.PACK_AB_MERGE_C R17, RZ, R64, RZ ;  /* 0x00000040ff11723e */ /* 0x002fe200048070ff */
[----:B------:R0:W-:Y:S01]  /*47d0*/  @!P5 STG.E.U8 desc[UR16][R8.64+0x19], R13 ;  /* 0x0000190d0800d986 */ /* 0x0001e2000c101110 */
[----:B------:R-:W-:Y:S01]  /*47e0*/  ISETP.LT.OR P5, PT, R25, 0x1, !P1 ;  /* 0x000000011900780c */ /* 0x000fe20004fa1670 */
[----:B------:R-:W-:Y:S01]  /*47f0*/  FMUL R15, R15, R3 ;  /* 0x000000030f0f7220 */ /* 0x000fe20000400000 */
[----:B------:R-:W-:Y:S01]  /*4800*/  F2FP.SATFINITE.E4M3.F32.PACK_AB_MERGE_C R63, RZ, R63, RZ ;  /* 0x0000003fff3f723e */ /* 0x000fe200048070ff */
[----:B------:R1:W-:Y:S01]  /*4810*/  @!P3 STG.E.U8 desc[UR16][R6.64+0x19], R17 ;  /* 0x000019110600b986 */ /* 0x0003e2000c101110 */
[----:B------:R-:W-:Y:S01]  /*4820*/  F2FP.SATFINITE.E4M3.F32.PACK_AB_MERGE_C R61, RZ, R61, RZ ;  /* 0x0000003dff3d723e */ /* 0x000fe200048070ff */
[-C--:B------:R-:W-:Y:S01]  /*4830*/  FMUL R18, R18, R3.reuse ;  /* 0x0000000312127220 */ /* 0x080fe20000400000 */
[----:B------:R-:W-:Y:S01]  /*4840*/  F2FP.SATFINITE.E4M3.F32.PACK_AB_MERGE_C R27, RZ, R62, RZ ;  /* 0x0000003eff1b723e */ /* 0x000fe200048070ff */
[----:B------:R-:W-:Y:S01]  /*4850*/  @!P2 STG.E.U8 desc[UR16][R6.64+0x18], R63 ;  /* 0x0000183f0600a986 */ /* 0x000fe2000c101110 */
[----:B------:R-:W-:Y:S01]  /*4860*/  ISETP.LT.OR P3, PT, R25, 0x9, !P1 ;  /* 0x000000091900780c */ /* 0x000fe20004f61670 */
[-C--:B------:R-:W-:Y:S01]  /*4870*/  FMUL R11, R11, R3.reuse ;  /* 0x000000030b0b7220 */ /* 0x080fe20000400000 */
[----:B------:R-:W-:Y:S01]  /*4880*/  ISETP.GE.AND P2, PT, R26, 0x29, PT ;  /* 0x000000291a00780c */ /* 0x000fe20003f46270 */
[----:B------:R-:W-:Y:S01]  /*4890*/  @!P6 STG.E.U8 desc[UR16][R8.64+0x20], R61 ;  /* 0x0000203d0800e986 */ /* 0x000fe2000c101110 */
[C---:B------:R-:W-:Y:S01]  /*48a0*/  ISETP.LT.OR P0, PT, R25.reuse, 0x9, !P0 ;  /* 0x000000091900780c */ /* 0x040fe20004701670 */
[----:B------:R-:W-:Y:S01]  /*48b0*/  FMUL R14, R14, R3 ;  /* 0x000000030e0e7220 */ /* 0x000fe20000400000 */
[----:B------:R-:W-:Y:S01]  /*48c0*/  ISETP.GE.AND P1, PT, R26, 0x2a, PT ;  /* 0x0000002a1a00780c */ /* 0x000fe20003f26270 */
[----:B------:R-:W-:Y:S01]  /*48d0*/  @!P5 STG.E.U8 desc[UR16][R8.64+0x21], R27 ;  /* 0x0000211b0800d986 */ /* 0x000fe2000c101110 */
[----:B------:R-:W-:-:S02]  /*48e0*/  ISETP.LT.OR P6, PT, R25, 0x1, !P2 ;  /* 0x000000011900780c */ /* 0x000fc400057c1670 */
[C---:B------:R-:W-:Y:S02]  /*48f0*/  ISETP.LT.OR P5, PT, R25.reuse, 0x1, !P1 ;  /* 0x000000011900780c */ /* 0x040fe40004fa1670 */
[----:B------:R-:W-:Y:S02]  /*4900*/  F2FP.SATFINITE.E4M3.F32.PACK_AB_MERGE_C R59, RZ, R59, RZ ;  /* 0x0000003bff3b723e */ /* 0x000fe400048070ff */
[----:B0-----:R-:W-:Y:S02]  /*4910*/  F2FP.SATFINITE.E4M3.F32.PACK_AB_MERGE_C R13, RZ, R60, RZ ;  /* 0x0000003cff0d723e */ /* 0x001fe400048070ff */
[----:B------:R-:W-:Y:S01]  /*4920*/  F2FP.SATFINITE.E4M3.F32.PACK_AB_MERGE_C R57, RZ, R57, RZ ;  /* 0x00000039ff39723e */ /* 0x000fe200048070ff */
[----:B------:R-:W-:Y:S01]  /*4930*/  @!P0 STG.E.U8 desc[UR16][R6.64+0x20], R59 ;  /* 0x0000203b06008986 */ /* 0x000fe2000c101110 */
[----:B-1----:R-:W-:Y:S02]  /*4940*/  F2FP.SATFINITE.E4M3.F32.PACK_AB_MERGE_C R17, RZ, R58, RZ ;  /* 0x0000003aff11723e */ /* 0x002fe400048070ff */
[C---:B------:R-:W-:Y:S01]  /*4950*/  ISETP.LT.OR P1, PT, R25.reuse, 0x9, !P1 ;  /* 0x000000091900780c */ /* 0x040fe20004f21670 */
[----:B------:R0:W-:Y:S01]  /*4960*/  @!P3 STG.E.U8 desc[UR16][R6.64+0x21], R13 ;  /* 0x0000210d0600b986 */ /* 0x0001e2000c101110 */
[----:B------:R-:W-:-:S02]  /*4970*/  ISETP.LT.OR P2, PT, R25, 0x9, !P2 ;  /* 0x000000091900780c */ /* 0x000fc40005741670 */
[C---:B------:R-:W-:Y:S01]  /*4980*/  ISETP.GE.AND P3, PT, R26.reuse, 0x31, PT ;  /* 0x000000311a00780c */ /* 0x040fe20003f66270 */
[----:B------:R-:W-:Y:S01]  /*4990*/  @!P6 STG.E.U8 desc[UR16][R8.64+0x28], R57 ;  /* 0x000028390800e986 */ /* 0x000fe2000c101110 */
[----:B------:R-:W-:Y:S02]  /*49a0*/  ISETP.GE.AND P0, PT, R26, 0x32, PT ;  /* 0x000000321a00780c */ /* 0x000fe40003f06270 */
[----:B------:R-:W-:Y:S01]  /*49b0*/  F2FP.SATFINITE.E4M3.F32.PACK_AB_MERGE_C R23, RZ, R23, RZ ;  /* 0x00000017ff17723e */ /* 0x000fe200048070ff */
[----:B------:R1:W-:Y:S01]  /*49c0*/  @!P5 STG.E.U8 desc[UR16][R8.64+0x29], R17 ;  /* 0x000029110800d986 */ /* 0x0003e2000c101110 */
[C---:B------:R-:W-:Y:S02]  /*49d0*/  ISETP.LT.OR P5, PT, R25.reuse, 0x1, !P3 ;  /* 0x000000011900780c */ /* 0x040fe40005fa1670 */
[----:B------:R-:W-:Y:S02]  /*49e0*/  ISETP.LT.OR P6, PT, R25, 0x1, !P0 ;  /* 0x000000011900780c */ /* 0x000fe400047c1670 */
[----:B0-----:R-:W-:Y:S01]  /*49f0*/  F2FP.SATFINITE.E4M3.F32.PACK_AB_MERGE_C R13, RZ, R56, RZ ;  /* 0x00000038ff0d723e */ /* 0x001fe200048070ff */
[----:B------:R-:W-:Y:S01]  /*4a00*/  @!P2 STG.E.U8 desc[UR16][R6.64+0x28], R23 ;  /* 0x000028170600a986 */ /* 0x000fe2000c101110 */
[----:B------:R-:W-:-:S02]  /*4a10*/  F2FP.SATFINITE.E4M3.F32.PACK_AB_MERGE_C R21, RZ, R21, RZ ;  /* 0x00000015ff15723e */ /* 0x000fc400048070ff */
[C---:B------:R-:W-:Y:S01]  /*4a20*/  ISETP.GE.AND P2, PT, R26.reuse, 0x3a, PT ;  /* 0x0000003a1a00780c */ /* 0x040fe20003f46270 */
[----:B------:R0:W-:Y:S01]  /*4a30*/  @!P1 STG.E.U8 desc[UR16][R6.64+0x29], R13 ;  /* 0x0000290d06009986 */ /* 0x0001e2000c101110 */
[C---:B------:R-:W-:Y:S02]  /*4a40*/  ISETP.LT.OR P1, PT, R25.reuse, 0x9, !P3 ;  /* 0x000000091900780c */ /* 0x040fe40005f21670 */
[----:B-1----:R-:W-:Y:S01]  /*4a50*/  F2FP.SATFINITE.E4M3.F32.PACK_AB_MERGE_C R17, RZ, R22, RZ ;  /* 0x00000016ff11723e */ /* 0x002fe200048070ff */
[----:B------:R-:W-:Y:S01]  /*4a60*/  @!P5 STG.E.U8 desc[UR16][R8.64+0x30], R21 ;  /* 0x000030150800d986 */ /* 0x000fe2000c101110 */
[----:B------:R-:W-:Y:S02]  /*4a70*/  ISETP.GE.AND P3, PT, R26, 0x39, PT ;  /* 0x000000391a00780c */ /* 0x000fe40003f66270 */
[C---:B------:R-:W-:Y:S01]  /*4a80*/  ISETP.LT.OR P0, PT, R25.reuse, 0x9, !P0 ;  /* 0x000000091900780c */ /* 0x040fe20004701670 */
[----:B------:R1:W-:Y:S01]  /*4a90*/  @!P6 STG.E.U8 desc[UR16][R8.64+0x31], R17 ;  /* 0x000031110800e986 */ /* 0x0003e2000c101110 */
[----:B------:R-:W-:-:S02]  /*4aa0*/  ISETP.LT.OR P5, PT, R25, 0x1, !P3 ;  /* 0x000000011900780c */ /* 0x000fc40005fa1670 */
[C---:B------:R-:W-:Y:S02]  /*4ab0*/  ISETP.LT.OR P6, PT, R25.reuse, 0x1, !P2 ;  /* 0x000000011900780c */ /* 0x040fe400057c1670 */
[C---:B------:R-:W-:Y:S02]  /*4ac0*/  ISETP.LT.OR P3, PT, R25.reuse, 0x9, !P3 ;  /* 0x000000091900780c */ /* 0x040fe40005f61670 */
[----:B------:R-:W-:Y:S02]  /*4ad0*/  ISETP.LT.OR P2, PT, R25, 0x9, !P2 ;  /* 0x000000091900780c */ /* 0x000fe40005741670 */
[----:B------:R-:W-:Y:S02]  /*4ae0*/  F2FP.SATFINITE.E4M3.F32.PACK_AB_MERGE_C R19, RZ, R19, RZ ;  /* 0x00000013ff13723e */ /* 0x000fe400048070ff */
[----:B0-----:R-:W-:Y:S02]  /*4af0*/  F2FP.SATFINITE.E4M3.F32.PACK_AB_MERGE_C R13, RZ, R20, RZ ;  /* 0x00000014ff0d723e */ /* 0x001fe400048070ff */
[----:B------:R-:W-:Y:S01]  /*4b00*/  F2FP.SATFINITE.E4M3.F32.PACK_AB_MERGE_C R15, RZ, R15, RZ ;  /* 0x0000000fff0f723e */ /* 0x000fe200048070ff */
[----:B------:R0:W-:Y:S01]  /*4b10*/  @!P1 STG.E.U8 desc[UR16][R6.64+0x30], R19 ;  /* 0x0000301306009986 */ /* 0x0001e2000c101110 */
[----:B-1----:R-:W-:-:S02]  /*4b20*/  F2FP.SATFINITE.E4M3.F32.PACK_AB_MERGE_C R17, RZ, R18, RZ ;  /* 0x00000012ff11723e */ /* 0x002fc400048070ff */
[----:B------:R-:W-:Y:S01]  /*4b30*/  F2FP.SATFINITE.E4M3.F32.PACK_AB_MERGE_C R11, RZ, R11, RZ ;  /* 0x0000000bff0b723e */ /* 0x000fe200048070ff */
[----:B------:R0:W-:Y:S01]  /*4b40*/  @!P0 STG.E.U8 desc[UR16][R6.64+0x31], R13 ;  /* 0x0000310d06008986 */ /* 0x0001e2000c101110 */
[----:B------:R-:W-:-:S03]  /*4b50*/  F2FP.SATFINITE.E4M3.F32.PACK_AB_MERGE_C R21, RZ, R14, RZ ;  /* 0x0000000eff15723e */ /* 0x000fc600048070ff */
[----:B------:R0:W-:Y:S04]  /*4b60*/  @!P5 STG.E.U8 desc[UR16][R8.64+0x38], R15 ;  /* 0x0000380f0800d986 */ /* 0x0001e8000c101110 */
[----:B------:R0:W-:Y:S04]  /*4b70*/  @!P6 STG.E.U8 desc[UR16][R8.64+0x39], R17 ;  /* 0x000039110800e986 */ /* 0x0001e8000c101110 */
[----:B------:R0:W-:Y:S04]  /*4b80*/  @!P3 STG.E.U8 desc[UR16][R6.64+0x38], R11 ;  /* 0x0000380b0600b986 */ /* 0x0001e8000c101110 */
[----:B------:R0:W-:Y:S02]  /*4b90*/  @!P2 STG.E.U8 desc[UR16][R6.64+0x39], R21 ;  /* 0x000039150600a986 */ /* 0x0001e4000c101110 */
.L_x_97:
[----:B------:R-:W-:Y:S05]  /*4ba0*/  BSYNC B0 ;  /* 0x0000000000007941 */ /* 0x000fea0003800000 */
.L_x_31:
[----:B------:R-:W-:Y:S01]  /*4bb0*/  ULDC UR6, c[0x0][0xc] ;  /* 0x0000030000067ab9 */ /* 0x000fe20000000800 */
[----:B------:R-:W-:Y:S01]  /*4bc0*/  ULDC UR7, c[0x0][0x10] ;  /* 0x0000040000077ab9 */ /* 0x000fe20000000800 */
[----:B0-----:R-:W0:Y:S01]  /*4bd0*/  LDC R9, c[0x0][0x14] ;  /* 0x00000500ff097b82 */ /* 0x001e220000000800 */
[----:B------:R-:W-:Y:S01]  /*4be0*/  UIMAD.WIDE.U32 UR6, UR6, UR7, URZ ;  /* 0x00000007060672a5 */ /* 0x000fe2000f8e003f */
[----:B------:R-:W-:Y:S02]  /*4bf0*/  IMAD.MOV.U32 R6, RZ, RZ, R0 ;  /* 0x000000ffff067224 */ /* 0x000fe400078e0000 */
[----:B------:R-:W-:Y:S02]  /*4c00*/  IMAD.MOV.U32 R7, RZ, RZ, R5 ;  /* 0x000000ffff077224 */ /* 0x000fe400078e0005 */
[----:B------:R-:W-:Y:S02]  /*4c10*/  IMAD.MOV.U32 R12, RZ, RZ, -0x1 ;  /* 0xffffffffff0c7424 */ /* 0x000fe400078e00ff */
[----:B------:R-:W-:-:S02]  /*4c20*/  IMAD.MOV.U32 R69, RZ, RZ, -0x1 ;  /* 0xffffffffff457424 */ /* 0x000fc400078e00ff */
[----:B0-----:R-:W-:-:S04]  /*4c30*/  IMAD.WIDE.U32 R6, R9, UR6, R6 ;  /* 0x0000000609067c25 */ /* 0x001fc8000f8e0006 */
[----:B------:R-:W-:Y:S01]  /*4c40*/  IMAD R5, R9, UR7, RZ ;  /* 0x0000000709057c24 */ /* 0x000fe2000f8e02ff */
[----:B------:R-:W-:Y:S01]  /*4c50*/  ULDC.64 UR6, c[0x0][0x650] ;  /* 0x0001940000067ab9 */ /* 0x000fe20000000a00 */
[----:B------:R-:W-:Y:S01]  /*4c60*/  IMAD.MOV.U32 R0, RZ, RZ, R6 ;  /* 0x000000ffff007224 */ /* 0x000fe200078e0006 */
[----:B------:R-:W-:Y:S01]  /*4c70*/  ISETP.GE.U32.AND P0, PT, R6, UR6, PT ;  /* 0x0000000606007c0c */ /* 0x000fe2000bf06070 */
[----:B------:R-:W-:Y:S01]  /*4c80*/  IMAD.IADD R5, R7, 0x1, R5 ;  /* 0x0000000107057824 */ /* 0x000fe200078e0205 */
[----:B------:R-:W-:-:S04]  /*4c90*/  PRMT R7, RZ, 0x7610, R7 ;  /* 0x00007610ff077816 */ /* 0x000fc80000000007 */
[----:B------:R-:W-:-:S13]  /*4ca0*/  ISETP.GE.U32.AND.EX P0, PT, R5, UR7, PT, P0 ;  /* 0x0000000705007c0c */ /* 0x000fda000bf06100 */
[----:B------:R-:W-:Y:S05]  /*4cb0*/  @P0 BRA `(.L_x_98) ;  /* 0x0000000400640947 */ /* 0x000fea0003800000 */
[----:B------:R-:W0:Y:S01]  /*4cc0*/  S2R R20, SR_CTAID.X ;  /* 0x0000000000147919 */ /* 0x000e220000002500 */
[----:B------:R-:W0:Y:S01]  /*4cd0*/  LDC.64 R14, c[0x0][0x628] ;  /* 0x00018a00ff0e7b82 */ /* 0x000e220000000a00 */
[----:B------:R-:W-:Y:S01]  /*4ce0*/  ULDC UR6, c[0x0][0x150] ;  /* 0x0000540000067ab9 */ /* 0x000fe20000000800 */
[----:B------:R-:W-:Y:S01]  /*4cf0*/  IMAD.MOV.U32 R12, RZ, RZ, R0 ;  /* 0x000000ffff0c7224 */ /* 0x000fe200078e0000 */
[----:B------:R-:W0:Y:S01]  /*4d00*/  S2R R22, SR_CTAID.Y ;  /* 0x0000000000167919 */ /* 0x000e220000002600 */
[----:B------:R-:W-:-:S04]  /*4d10*/  IMAD.MOV.U32 R13, RZ, RZ, R5 ;  /* 0x000000ffff0d7224 */ /* 0x000fc800078e0005 */
[----:B------:R-:W0:Y:S08]  /*4d20*/  LDC R23, c[0x0][0x144] ;  /* 0x00005100ff177b82 */ /* 0x000e300000000800 */
[----:B-1234-:R-:W1:Y:S08]  /*4d30*/  LDC R16, c[0x0][0x630] ;  /* 0x00018c00ff107b82 */ /* 0x01ee700000000800 */
[----:B------:R-:W2:Y:S01]  /*4d40*/  LDC.64 R18, c[0x0][0x620] ;  /* 0x00018800ff127b82 */ /* 0x000ea20000000a00 */
[----:B0-----:R-:W-:-:S04]  /*4d50*/  ISETP.NE.U32.AND P0, PT, R14, RZ, PT ;  /* 0x000000ff0e00720c */ /* 0x001fc80003f05070 */
[----:B------:R-:W-:Y:S02]  /*4d60*/  ISETP.NE.AND.EX P0, PT, R15, RZ, PT, P0 ;  /* 0x000000ff0f00720c */ /* 0x000fe40003f05300 */
[----:B------:R-:W-:-:S05]  /*4d70*/  I2FP.F32.U32 R6, R20 ;  /* 0x0000001400067245 */ /* 0x000fca0000201000 */
[----:B------:R-:W-:-:S04]  /*4d80*/  FMUL R6, R6, UR6 ;  /* 0x0000000606067c20 */ /* 0x000fc80008400000 */
[----:B------:R0:W3:Y:S02]  /*4d90*/  F2I.U32.TRUNC.NTZ R21, R6 ;  /* 0x0000000600157305 */ /* 0x0000e4000020f000 */
[----:B-1----:R-:W-:Y:S05]  /*4da0*/  @!P0 BRA `(.L_x_99) ;  /* 0x0000000000288947 */ /* 0x002fea0003800000 */
[----:B------:R-:W1:Y:S02]  /*4db0*/  LDC R7, c[0x0][0x634] ;  /* 0x00018d00ff077b82 */ /* 0x000e640000000800 */
[----:B-1----:R-:W-:-:S05]  /*4dc0*/  IADD3 R11, P0, R0, R7, RZ ;  /* 0x00000007000b7210 */ /* 0x002fca0007f1e0ff */
[----:B------:R-:W-:-:S04]  /*4dd0*/  IMAD.X R17, RZ, RZ, R5, P0 ;  /* 0x000000ffff117224 */ /* 0x000fc800000e0605 */
[----:B0-----:R-:W-:-:S04]  /*4de0*/  IMAD.WIDE.U32 R6, R17, R14, RZ ;  /* 0x0000000e11067225 */ /* 0x001fc800078e00ff */
[----:B-----5:R-:W-:-:S04]  /*4df0*/  IMAD.WIDE.U32 R8, P0, R11, R15, R6 ;  /* 0x0000000f0b087225 */ /* 0x020fc80007800006 */
[----:B------:R-:W-:-:S04]  /*4e00*/  IMAD.WIDE.U32 R6, R11, R14, RZ ;  /* 0x0000000e0b067225 */ /* 0x000fc800078e00ff */
[----:B------:R-:W-:Y:S01]  /*4e10*/  IMAD.X R13, RZ, RZ, RZ, P0 ;  /* 0x000000ffff0d7224 */ /* 0x000fe200000e06ff */
[----:B------:R-:W-:Y:S01]  /*4e20*/  IADD3 RZ, P0, R7, R8, RZ ;  /* 0x0000000807ff7210 */ /* 0x000fe20007f1e0ff */
[----:B------:R-:W-:-:S04]  /*4e30*/  IMAD.MOV.U32 R12, RZ, RZ, R9 ;  /* 0x000000ffff0c7224 */ /* 0x000fc800078e0009 */
[----:B------:R-:W-:-:S08]  /*4e40*/  IMAD.WIDE.U32.X R12, R17, R15, R12, P0 ;  /* 0x0000000f110c7225 */ /* 0x000fd000000e040c */
.L_x_99:
[-CC-:B------:R-:W-:Y:S01]  /*4e50*/  SHF.R.U64 R69, R12, R16.reuse, R13.reuse ;  /* 0x000000100c457219 */ /* 0x180fe2000000120d */
[----:B------:R-:W1:Y:S01]  /*4e60*/  LDC.64 R28, c[0x0][0x640] ;  /* 0x00019000ff1c7b82 */ /* 0x000e620000000a00 */
[----:B0-----:R-:W-:Y:S01]  /*4e70*/  SHF.R.U32.HI R6, RZ, R16, R13 ;  /* 0x00000010ff067219 */ /* 0x001fe2000001160d */
[----:B---3--:R-:W-:Y:S01]  /*4e80*/  IMAD.MOV R21, RZ, RZ, -R21 ;  /* 0x000000ffff157224 */ /* 0x008fe200078e0a15 */
[----:B------:R-:W-:Y:S01]  /*4e90*/  IADD3 R9, P0, RZ, -R69, RZ ;  /* 0x80000045ff097210 */ /* 0x000fe20007f1e0ff */
[----:B------:R-:W-:Y:S01]  /*4ea0*/  ULDC UR6, c[0x0][0x154] ;  /* 0x0000550000067ab9 */ /* 0x000fe20000000800 */
[----:B------:R-:W-:Y:S02]  /*4eb0*/  IMAD.MOV.U32 R11, RZ, RZ, 0x1 ;  /* 0x00000001ff0b7424 */ /* 0x000fe400078e00ff */
[----:B------:R-:W-:Y:S01]  /*4ec0*/  IMAD R21, R23, R21, R20 ;  /* 0x0000001517157224 */ /* 0x000fe200078e0214 */
[----:B------:R-:W0:Y:S01]  /*4ed0*/  LDC R12, c[0x0][0x618] ;  /* 0x00018600ff0c7b82 */ /* 0x000e220000000800 */
[----:B------:R-:W-:-:S02]  /*4ee0*/  IMAD.X R7, RZ, RZ, ~R6, P0 ;  /* 0x000000ffff077224 */ /* 0x000fc400000e0e06 */
[----:B------:R-:W-:Y:S02]  /*4ef0*/  IMAD.MOV.U32 R6, RZ, RZ, R0 ;  /* 0x000000ffff067224 */ /* 0x000fe400078e0000 */
[-C--:B--2--5:R-:W-:Y:S02]  /*4f00*/  IMAD R8, R7, R18.reuse, RZ ;  /* 0x0000001207087224 */ /* 0x0a4fe400078e02ff */
[----:B------:R-:W-:Y:S01]  /*4f10*/  IMAD.MOV.U32 R7, RZ, RZ, R5 ;  /* 0x000000ffff077224 */ /* 0x000fe200078e0005 */
[----:B------:R-:W2:Y:S01]  /*4f20*/  LDC R24, c[0x0][0x608] ;  /* 0x00018200ff187b82 */ /* 0x000ea20000000800 */
[----:B------:R-:W-:-:S04]  /*4f30*/  IMAD.WIDE.U32 R6, R9, R18, R6 ;  /* 0x0000001209067225 */ /* 0x000fc800078e0006 */
[----:B------:R-:W-:-:S03]  /*4f40*/  IMAD R9, R9, R19, R8 ;  /* 0x0000001309097224 */ /* 0x000fc600078e0208 */
[----:B------:R-:W3:Y:S01]  /*4f50*/  LDC R26, c[0x0][0x658] ;  /* 0x00019600ff1a7b82 */ /* 0x000ee20000000800 */
[----:B------:R-:W-:Y:S01]  /*4f60*/  I2FP.F32.U32 R8, R22 ;  /* 0x0000001600087245 */ /* 0x000fe20000201000 */
[----:B------:R-:W-:Y:S01]  /*4f70*/  IMAD.IADD R7, R7, 0x1, R9 ;  /* 0x0000000107077824 */ /* 0x000fe200078e0209 */
[----:B-1----:R-:W-:Y:S01]  /*4f80*/  ISETP.NE.U32.AND P0, PT, R28, RZ, PT ;  /* 0x000000ff1c00720c */ /* 0x002fe20003f05070 */
[----:B------:R-:W-:Y:S02]  /*4f90*/  IMAD.MOV.U32 R9, RZ, RZ, -0x1 ;  /* 0xffffffffff097424 */ /* 0x000fe400078e00ff */
[----:B------:R-:W-:Y:S02]  /*4fa0*/  FMUL R8, R8, UR6 ;  /* 0x0000000608087c20 */ /* 0x000fe40008400000 */
[----:B------:R-:W1:Y:S01]  /*4fb0*/  LDC R19, c[0x0][0x148] ;  /* 0x00005200ff137b82 */ /* 0x000e620000000800 */
[----:B0-----:R-:W-:Y:S01]  /*4fc0*/  SHF.R.U64 R16, R6, R12, R7 ;  /* 0x0000000c06107219 */ /* 0x001fe20000001207 */
[----:B------:R0:W4:Y:S01]  /*4fd0*/  F2I.U32.TRUNC.NTZ R17, R8 ;  /* 0x0000000800117305 */ /* 0x000122000020f000 */
[----:B------:R-:W-:-:S02]  /*4fe0*/  ISETP.NE.AND.EX P0, PT, R29, RZ, PT, P0 ;  /* 0x000000ff1d00720c */ /* 0x000fc40003f05300 */
[----:B------:R-:W-:-:S03]  /*4ff0*/  SHF.R.U32.HI R7, RZ, R12, R7 ;  /* 0x0000000cff077219 */ /* 0x000fc60000011607 */
[----:B------:R-:W0:Y:S01]  /*5000*/  LDC R20, c[0x0][0x600] ;  /* 0x00018000ff147b82 */ /* 0x000e220000000800 */
[-CC-:B--2---:R-:W-:Y:S02]  /*5010*/  SHF.R.U64 R14, R16, R24.reuse, R7.reuse ;  /* 0x00000018100e7219 */ /* 0x184fe40000001207 */
[----:B------:R-:W-:-:S05]  /*5020*/  SHF.R.U32.HI R7, RZ, R24, R7 ;  /* 0x00000018ff077219 */ /* 0x000fca0000011607 */
[----:B------:R-:W2:Y:S01]  /*5030*/  LDC R25, c[0x0][0x648] ;  /* 0x00019200ff197b82 */ /* 0x000ea20000000800 */
[-CC-:B---3--:R-:W-:Y:S02]  /*5040*/  SHF.R.U64 R18, R14, R26.reuse, R7.reuse ;  /* 0x0000001a0e127219 */ /* 0x188fe40000001207 */
[-C--:B------:R-:W-:Y:S02]  /*5050*/  SHF.L.U32 R9, R9, R26.reuse, RZ ;  /* 0x0000001a09097219 */ /* 0x080fe400000006ff */
[-C--:B------:R-:W-:Y:S01]  /*5060*/  SHF.R.U32.HI R7, RZ, R26.reuse, R7 ;  /* 0x0000001aff077219 */ /* 0x080fe20000011607 */
[----:B------:R-:W-:Y:S01]  /*5070*/  IMAD.MOV.U32 R6, RZ, RZ, R18 ;  /* 0x000000ffff067224 */ /* 0x000fe200078e0012 */
[----:B------:R-:W-:Y:S01]  /*5080*/  SHF.L.U32 R24, R11, R26, RZ ;  /* 0x0000001a0b187219 */ /* 0x000fe200000006ff */
[----:B------:R-:W3:Y:S01]  /*5090*/  LDC R27, c[0x0][0x638] ;  /* 0x00018e00ff1b7b82 */ /* 0x000ee20000000800 */
[----:B------:R-:W-:-:S07]  /*50a0*/  LOP3.LUT R23, RZ, R9, RZ, 0x33, !PT ;  /* 0x00000009ff177212 */ /* 0x000fce00078e33ff */
[----:B------:R-:W0:Y:S01]  /*50b0*/  LDC R30, c[0x0][0x610] ;  /* 0x00018400ff1e7b82 */ /* 0x000e220000000800 */
[----:B----4-:R-:W-:Y:S05]  /*50c0*/  @!P0 BRA `(.L_x_100) ;  /* 0x0000000000288947 */ /* 0x010fea0003800000 */
[----:B------:R-:W4:Y:S02]  /*50d0*/  LDC R11, c[0x0][0x64c] ;  /* 0x00019300ff0b7b82 */ /* 0x000f240000000800 */
[----:B----4-:R-:W-:-:S05]  /*50e0*/  IADD3 R11, P0, R18, R11, RZ ;  /* 0x0000000b120b7210 */ /* 0x010fca0007f1e0ff */
[----:B------:R-:W-:-:S04]  /*50f0*/  IMAD.X R15, RZ, RZ, R7, P0 ;  /* 0x000000ffff0f7224 */ /* 0x000fc800000e0607 */
[----:B------:R-:W-:-:S04]  /*5100*/  IMAD.WIDE.U32 R6, R15, R28, RZ ;  /* 0x0000001c0f067225 */ /* 0x000fc800078e00ff */
[----:B0-----:R-:W-:-:S04]  /*5110*/  IMAD.WIDE.U32 R8, P0, R11, R29, R6 ;  /* 0x0000001d0b087225 */ /* 0x001fc80007800006 */
[----:B------:R-:W-:-:S04]  /*5120*/  IMAD.WIDE.U32 R6, R11, R28, RZ ;  /* 0x0000001c0b067225 */ /* 0x000fc800078e00ff */
[----:B------:R-:W-:Y:S01]  /*5130*/  IMAD.X R13, RZ, RZ, RZ, P0 ;  /* 0x000000ffff0d7224 */ /* 0x000fe200000e06ff */
[----:B------:R-:W-:Y:S01]  /*5140*/  IADD3 RZ, P0, R7, R8, RZ ;  /* 0x0000000807ff7210 */ /* 0x000fe20007f1e0ff */
[----:B------:R-:W-:-:S04]  /*5150*/  IMAD.MOV.U32 R12, RZ, RZ, R9 ;  /* 0x000000ffff0c7224 */ /* 0x000fc800078e0009 */
[----:B------:R-:W-:-:S08]  /*5160*/  IMAD.WIDE.U32.X R6, R15, R29, R12, P0 ;  /* 0x0000001d0f067225 */ /* 0x000fd000000e040c */
.L_x_100:
[----:B--2---:R-:W-:Y:S01]  /*5170*/  SHF.R.U64 R6, R6, R25, R7 ;  /* 0x0000001906067219 */ /* 0x004fe20000001207 */
[----:B0-----:R-:W-:Y:S01]  /*5180*/  VIADD R11, R20, 0xffffffff ;  /* 0xffffffff140b7836 */ /* 0x001fe20000000000 */
[----:B------:R-:W-:Y:S01]  /*5190*/  LOP3.LUT R9, R14, R23, RZ, 0xc0, !PT ;  /* 0x000000170e097212 */ /* 0x000fe200078ec0ff */
[----:B------:R-:W-:Y:S02]  /*51a0*/  IMAD.MOV R17, RZ, RZ, -R17 ;  /* 0x000000ffff117224 */ /* 0x000fe400078e0a11 */
[----:B------:R-:W-:Y:S02]  /*51b0*/  IMAD.MOV R7, RZ, RZ, -R6 ;  /* 0x000000ffff077224 */ /* 0x000fe400078e0a06 */
[----:B------:R-:W-:Y:S01]  /*51c0*/  IMAD R24, R24, R6, R9 ;  /* 0x0000000618187224 */ /* 0x000fe200078e0209 */
[----:B------:R-:W-:Y:S01]  /*51d0*/  LOP3.LUT R9, R16, R11, RZ, 0xc0, !PT ;  /* 0x0000000b10097212 */ /* 0x000fe200078ec0ff */
[----:B-1----:R-:W-:Y:S02]  /*51e0*/  @P4 IMAD R21, R19, R17, R22 ;  /* 0x0000001113154224 */ /* 0x002fe400078e0216 */
[----:B---3--:R-:W-:-:S02]  /*51f0*/  IMAD R6, R7, R27, R18 ;  /* 0x0000001b07067224 */ /* 0x008fc400078e0212 */
[----:B------:R-:W-:Y:S02]  /*5200*/  IMAD R24, R24, R30, R21 ;  /* 0x0000001e18187224 */ /* 0x000fe400078e0215 */
[----:B------:R-:W-:Y:S02]  /*5210*/  IMAD R9, R6, R20, R9 ;  /* 0x0000001406097224 */ /* 0x000fe400078e0209 */
[----:B------:R-:W-:-:S03]  /*5220*/  IMAD.MOV.U32 R7, RZ, RZ, 0x1 ;  /* 0x00000001ff077424 */ /* 0x000fc600078e00ff */
[----:B------:R-:W-:Y:S02]  /*5230*/  SEL R12, R9, R24, !P4 ;  /* 0x00000018090c7207 */ /* 0x000fe40006000000 */
[----:B------:R-:W-:-:S07]  /*5240*/  SEL R24, R24, R9, !P4 ;  /* 0x0000000918187207 */ /* 0x000fce0006000000 */
.L_x_98:
[----:B------:R-:W-:Y:S01]  /*5250*/  LOP3.LUT P0, RZ, R7, 0xff, RZ, 0xc0, !PT ;  /* 0x000000ff07ff7812 */ /* 0x000fe2000780c0ff */
[----:B-1234-:R-:W-:-:S12]  /*5260*/  IMAD.MOV.U32 R16, RZ, RZ, R24 ;  /* 0x000000ffff107224 */ /* 0x01efd800078e0018 */
[----:B------:R-:W-:Y:S05]  /*5270*/  @P0 BRA `(.L_x_101) ;  /* 0xffffffbc00400947 */ /* 0x000fea000383ffff */
[----:B------:R-:W-:Y:S05]  /*5280*/  EXIT ;  /* 0x000000000000794d */ /* 0x000fea0003800000 */
.L_x_3:
[----:B0-----:R-:W-:Y:S01]  /*5290*/  ULDC.64 UR4, c[0x0][0x650] ;  /* 0x0001940000047ab9 */ /* 0x001fe20000000a00 */
        /* <DEDUP_REMOVED lines=25> */
.L_x_103:
[-CC-:B------:R-:W-:Y:S01]  /*5430*/  SHF.R.U64 R16, R14, R18.reuse, R15.reuse ;  /* 0x000000120e107219 */ /* 0x180fe2000000120f */
[----:B------:R-:W0:Y:S01]  /*5440*/  LDC R22, c[0x0][0x618] ;  /* 0x00018600ff167b82 */ /* 0x000e220000000800 */
[----:B------:R-:W-:Y:S01]  /*5450*/  SHF.R.U32.HI R7, RZ, R18, R15 ;  /* 0x00000012ff077219 */ /* 0x000fe2000001160f */
[----:B------:R-:W-:Y:S01]  /*5460*/  ULDC UR4, c[0x0][0x150] ;  /* 0x0000540000047ab9 */ /* 0x000fe20000000800 */
[----:B------:R-:W-:Y:S01]  /*5470*/  IADD3 R9, P0, RZ, -R16, RZ ;  /* 0x80000010ff097210 */ /* 0x000fe20007f1e0ff */
[----:B------:R-:W-:Y:S01]  /*5480*/  IMAD.MOV.U32 R10, RZ, RZ, R0 ;  /* 0x000000ffff0a7224 */ /* 0x000fe200078e0000 */
[----:B------:R-:W-:Y:S01]  /*5490*/  I2FP.F32.U32 R12, R6 ;  /* 0x00000006000c7245 */ /* 0x000fe20000201000 */
[----:B------:R-:W-:Y:S02]  /*54a0*/  IMAD.MOV.U32 R11, RZ, RZ, R5 ;  /* 0x000000ffff0b7224 */ /* 0x000fe400078e0005 */
[----:B------:R-:W1:Y:S01]  /*54b0*/  LDC.64 R24, c[0x0][0x640] ;  /* 0x00019000ff187b82 */ /* 0x000e620000000a00 */
[----:B------:R-:W-:-:S02]  /*54c0*/  IMAD.X R7, RZ, RZ, ~R7, P0 ;  /* 0x000000ffff077224 */ /* 0x000fc400000e0e07 */
[----:B------:R-:W-:Y:S01]  /*54d0*/  FMUL R13, R12, UR4 ;  /* 0x000000040c0d7c20 */ /* 0x000fe20008400000 */
[----:B------:R-:W-:Y:S01]  /*54e0*/  IMAD.WIDE.U32 R10, R9, R20, R10 ;  /* 0x00000014090a7225 */ /* 0x000fe200078e000a */
[----:B------:R-:W-:-:S03]  /*54f0*/  ULDC UR4, c[0x0][0x154] ;  /* 0x0000550000047ab9 */ /* 0x000fc60000000800 */
[----:B------:R-:W-:Y:S01]  /*5500*/  IMAD R12, R7, R20, RZ ;  /* 0x00000014070c7224 */ /* 0x000fe200078e02ff */
[----:B------:R-:W2:Y:S01]  /*5510*/  LDC R15, c[0x0][0x144] ;  /* 0x00005100ff0f7b82 */ /* 0x000ea20000000800 */
[----:B------:R-:W3:Y:S02]  /*5520*/  F2I.U32.TRUNC.NTZ R13, R13 ;  /* 0x0000000d000d7305 */ /* 0x000ee4000020f000 */
[----:B------:R-:W-:Y:S02]  /*5530*/  IMAD R7, R9, R21, R12 ;  /* 0x0000001509077224 */ /* 0x000fe400078e020c */
[----:B------:R-:W-:Y:S02]  /*5540*/  IMAD.MOV.U32 R12, RZ, RZ, 0x1 ;  /* 0x00000001ff0c7424 */ /* 0x000fe400078e00ff */
[----:B------:R-:W-:Y:S01]  /*5550*/  IMAD.IADD R7, R11, 0x1, R7 ;  /* 0x000000010b077824 */ /* 0x000fe200078e0207 */
[----:B------:R-:W4:Y:S04]  /*5560*/  LDC R18, c[0x0][0x608] ;  /* 0x00018200ff127b82 */ /* 0x000f280000000800 */
[----:B0-----:R-:W-:-:S02]  /*5570*/  SHF.R.U64 R14, R10, R22, R7 ;  /* 0x000000160a0e7219 */ /* 0x001fc40000001207 */
[----:B------:R-:W-:Y:S02]  /*5580*/  I2FP.F32.U32 R10, R8 ;  /* 0x00000008000a7245 */ /* 0x000fe40000201000 */
[----:B------:R-:W0:Y:S01]  /*5590*/  LDC R23, c[0x0][0x658] ;  /* 0x00019600ff177b82 */ /* 0x000e220000000800 */
[----:B-1----:R-:W-:Y:S01]  /*55a0*/  ISETP.NE.U32.AND P0, PT, R24, RZ, PT ;  /* 0x000000ff1800720c */ /* 0x002fe20003f05070 */
[----:B---3--:R-:W-:Y:S01]  /*55b0*/  IMAD.MOV R9, RZ, RZ, -R13 ;  /* 0x000000ffff097224 */ /* 0x008fe200078e0a0d */
[----:B------:R-:W-:Y:S01]  /*55c0*/  SHF.R.U32.HI R7, RZ, R22, R7 ;  /* 0x00000016ff077219 */ /* 0x000fe20000011607 */
[----:B------:R-:W-:Y:S01]  /*55d0*/  FMUL R10, R10, UR4 ;  /* 0x000000040a0a7c20 */ /* 0x000fe20008400000 */
[----:B------:R-:W-:-:S03]  /*55e0*/  ISETP.NE.AND.EX P0, PT, R25, RZ, PT, P0 ;  /* 0x000000ff1900720c */ /* 0x000fc60003f05300 */
[----:B------:R-:W1:Y:S01]  /*55f0*/  LDC R21, c[0x0][0x148] ;  /* 0x00005200ff157b82 */ /* 0x000e620000000800 */
[----:B--2---:R-:W-:Y:S01]  /*5600*/  IMAD R22, R15, R9, R6 ;  /* 0x000000090f167224 */ /* 0x004fe200078e0206 */
[----:B------:R2:W3:Y:S06]  /*5610*/  F2I.U32.TRUNC.NTZ R19, R10 ;  /* 0x0000000a00137305 */ /* 0x0004ec000020f000 */
[----:B------:R-:W1:Y:S01]  /*5620*/  LDC R20, c[0x0][0x600] ;  /* 0x00018000ff147b82 */ /* 0x000e620000000800 */
[-CC-:B----4-:R-:W-:Y:S02]  /*5630*/  SHF.R.U64 R17, R14, R18.reuse, R7.reuse ;  /* 0x000000120e117219 */ /* 0x190fe40000001207 */
[----:B------:R-:W-:Y:S01]  /*5640*/  SHF.R.U32.HI R6, RZ, R18, R7 ;  /* 0x00000012ff067219 */ /* 0x000fe20000011607 */
[----:B------:R-:W-:-:S04]  /*5650*/  IMAD.MOV.U32 R18, RZ, RZ, -0x1 ;  /* 0xffffffffff127424 */ /* 0x000fc800078e00ff */
[----:B------:R-:W4:Y:S01]  /*5660*/  LDC R26, c[0x0][0x648] ;  /* 0x00019200ff1a7b82 */ /* 0x000f220000000800 */
[-C--:B0-----:R-:W-:Y:S02]  /*5670*/  SHF.L.U32 R9, R18, R23.reuse, RZ ;  /* 0x0000001712097219 */ /* 0x081fe400000006ff */
[-CC-:B------:R-:W-:Y:S02]  /*5680*/  SHF.R.U64 R18, R17, R23.reuse, R6.reuse ;  /* 0x0000001711127219 */ /* 0x180fe40000001206 */
[-C--:B------:R-:W-:Y:S02]  /*5690*/  SHF.R.U32.HI R7, RZ, R23.reuse, R6 ;  /* 0x00000017ff077219 */ /* 0x080fe40000011606 */
[----:B------:R-:W-:Y:S01]  /*56a0*/  SHF.L.U32 R23, R12, R23, RZ ;  /* 0x000000170c177219 */ /* 0x000fe200000006ff */
[----:B------:R-:W0:Y:S01]  /*56b0*/  LDC R27, c[0x0][0x638] ;  /* 0x00018e00ff1b7b82 */ /* 0x000e220000000800 */
[----:B------:R-:W-:Y:S01]  /*56c0*/  LOP3.LUT R28, RZ, R9, RZ, 0x33, !PT ;  /* 0x00000009ff1c7212 */ /* 0x000fe200078e33ff */
[----:B------:R-:W-:-:S06]  /*56d0*/  IMAD.MOV.U32 R6, RZ, RZ, R18 ;  /* 0x000000ffff067224 */ /* 0x000fcc00078e0012 */
[----:B------:R-:W0:Y:S01]  /*56e0*/  LDC R29, c[0x0][0x610] ;  /* 0x00018400ff1d7b82 */ /* 0x000e220000000800 */
[----:B--23--:R-:W-:Y:S05]  /*56f0*/  @!P0 BRA `(.L_x_104) ;  /* 0x0000000000288947 */ /* 0x00cfea0003800000 */
[----:B------:R-:W2:Y:S02]  /*5700*/  LDC R9, c[0x0][0x64c] ;  /* 0x00019300ff097b82 */ /* 0x000ea40000000800 */
[----:B--2---:R-:W-:-:S05]  /*5710*/  IADD3 R9, P0, R18, R9, RZ ;  /* 0x0000000912097210 */ /* 0x004fca0007f1e0ff */
        /* <DEDUP_REMOVED lines=8> */
.L_x_104:
[----:B----4-:R-:W-:Y:S01]  /*57a0*/  SHF.R.U64 R7, R6, R26, R7 ;  /* 0x0000001a06077219 */ /* 0x010fe20000001207 */
[----:B-1----:R-:W-:Y:S01]  /*57b0*/  VIADD R11, R20, 0xffffffff ;  /* 0xffffffff140b7836 */ /* 0x002fe20000000000 */
[----:B------:R-:W-:Y:S01]  /*57c0*/  LOP3.LUT R6, R17, R28, RZ, 0xc0, !PT ;  /* 0x0000001c11067212 */ /* 0x000fe200078ec0ff */
[----:B------:R-:W-:Y:S02]  /*57d0*/  IMAD.MOV R19, RZ, RZ, -R19 ;  /* 0x000000ffff137224 */ /* 0x000fe400078e0a13 */
[----:B------:R-:W-:Y:S01]  /*57e0*/  IMAD.MOV R9, RZ, RZ, -R7 ;  /* 0x000000ffff097224 */ /* 0x000fe200078e0a07 */
[----:B------:R-:W-:Y:S01]  /*57f0*/  LOP3.LUT R11, R14, R11, RZ, 0xc0, !PT ;  /* 0x0000000b0e0b7212 */ /* 0x000fe200078ec0ff */
[----:B------:R-:W-:Y:S02]  /*5800*/  @P4 IMAD R22, R21, R19, R8 ;  /* 0x0000001315164224 */ /* 0x000fe400078e0208 */
[----:B------:R-:W-:Y:S02]  /*5810*/  IMAD R7, R23, R7, R6 ;  /* 0x0000000717077224 */ /* 0x000fe400078e0206 */
[----:B0-----:R-:W-:-:S02]  /*5820*/  IMAD R6, R9, R27, R18 ;  /* 0x0000001b09067224 */ /* 0x001fc400078e0212 */
[----:B------:R-:W-:Y:S02]  /*5830*/  IMAD R14, R7, R29, R22 ;  /* 0x0000001d070e7224 */ /* 0x000fe400078e0216 */
[----:B------:R-:W-:Y:S02]  /*5840*/  IMAD R7, R6, R20, R11 ;  /* 0x0000001406077224 */ /* 0x000fe400078e020b */
[----:B------:R-:W-:Y:S02]  /*5850*/  IMAD.MOV.U32 R10, RZ, RZ, 0x1 ;  /* 0x00000001ff0a7424 */ /* 0x000fe400078e00ff */
[----:B------:R-:W-:Y:S01]  /*5860*/  IMAD.MOV.U32 R9, RZ, RZ, R16 ;  /* 0x000000ffff097224 */ /* 0x000fe200078e0010 */
[----:B------:R-:W-:Y:S02]  /*5870*/  SEL R17, R7, R14, !P4 ;  /* 0x0000000e07117207 */ /* 0x000fe40006000000 */
[----:B------:R-:W-:-:S07]  /*5880*/  SEL R14, R14, R7, !P4 ;  /* 0x000000070e0e7207 */ /* 0x000fce0006000000 */
.L_x_102:
[----:B------:R-:W-:-:S08]  /*5890*/  NOP ;  /* 0x0000000000007918 */ /* 0x000fd00000000000 */
[----:B------:R-:W0:-:S00]  /*58a0*/  USETMAXREG.DEALLOC.CTAPOOL 0x28 ;  /* 0x00000028000079c8 */ /* 0x000e0000080e0500 */
[----:B0-----:R-:W-:-:S13]  /*58b0*/  ISETP.NE.AND P0, PT, R3, RZ, PT ;  /* 0x000000ff0300720c */ /* 0x001fda0003f05270 */
[----:B------:R-:W-:Y:S05]  /*58c0*/  @P0 EXIT ;  /* 0x000000000000094d */ /* 0x000fea0003800000 */
[----:B------:R-:W-:Y:S01]  /*58d0*/  LOP3.LUT P0, RZ, R10, 0xff, RZ, 0xc0, !PT ;  /* 0x000000ff0aff7812 */ /* 0x000fe2000780c0ff */
[----:B------:R-:W-:Y:S02]  /*58e0*/  IMAD.MOV.U32 R10, RZ, RZ, 0x1 ;  /* 0x00000001ff0a7424 */ /* 0x000fe400078e00ff */
[----:B------:R-:W-:-:S10]  /*58f0*/  IMAD.MOV.U32 R13, RZ, RZ, RZ ;  /* 0x000000ffff0d7224 */ /* 0x000fd400078e00ff */
[----:B------:R-:W-:Y:S05]  /*5900*/  @!P0 BRA `(.L_x_105) ;  /* 0x0000000c00388947 */ /* 0x000fea0003800000 */
[----:B------:R-:W0:Y:S01]  /*5910*/  LDC R3, c[0x0][0x28c] ;  /* 0x0000a300ff037b82 */ /* 0x000e220000000800 */
[----:B------:R-:W-:Y:S01]  /*5920*/  ULDC UR5, c[0x0][0x600] ;  /* 0x0001800000057ab9 */ /* 0x000fe20000000800 */
[----:B------:R-:W-:Y:S01]  /*5930*/  ULDC UR4, c[0x0][0xc] ;  /* 0x0000030000047ab9 */ /* 0x000fe20000000800 */
[----:B------:R-:W-:Y:S01]  /*5940*/  UIADD3 UR16, UR5, -0x1, URZ ;  /* 0xffffffff05107890 */ /* 0x000fe2000fffe03f */
[C---:B------:R-:W-:Y:S01]  /*5950*/  LOP3.LUT P2, RZ, R2.reuse, 0x7f, RZ, 0xc0, !PT ;  /* 0x0000007f02ff7812 */ /* 0x040fe2000784c0ff */
[----:B------:R-:W-:Y:S01]  /*5960*/  ULDC UR6, c[0x0][0x658] ;  /* 0x0001960000067ab9 */ /* 0x000fe20000000800 */
[----:B------:R-:W-:Y:S01]  /*5970*/  ULDC UR5, c[0x0][0x10] ;  /* 0x0000040000057ab9 */ /* 0x000fe20000000800 */
[----:B------:R-:W-:Y:S01]  /*5980*/  UMOV UR7, 0xffffffff ;  /* 0xffffffff00077882 */ /* 0x000fe20000000000 */
[----:B------:R-:W-:Y:S01]  /*5990*/  UMOV UR8, 0x1 ;  /* 0x0000000100087882 */ /* 0x000fe20000000000 */
[----:B------:R-:W-:Y:S01]  /*59a0*/  UIMAD.WIDE.U32 UR4, UR4, UR5, URZ ;  /* 0x00000005040472a5 */ /* 0x000fe2000f8e003f */
[----:B------:R-:W-:Y:S01]  /*59b0*/  LOP3.LUT P0, RZ, R2, 0x1f, RZ, 0xc0, !PT ;  /* 0x0000001f02ff7812 */ /* 0x000fe2000780c0ff */
[----:B------:R-:W-:Y:S01]  /*59c0*/  USHF.L.U32 UR7, UR7, UR6, URZ ;  /* 0x0000000607077299 */ /* 0x000fe2000800063f */
[----:B------:R-:W-:Y:S01]  /*59d0*/  BSSY B0, `(.L_x_105) ;  /* 0x00000c1000007945 */ /* 0x000fe20003800000 */
[----:B------:R-:W-:Y:S01]  /*59e0*/  USHF.L.U32 UR18, UR8, UR6, URZ ;  /* 0x0000000608127299 */ /* 0x000fe2000800063f */
[----:B------:R-:W-:Y:S01]  /*59f0*/  IMAD.MOV.U32 R15, RZ, RZ, 0x1 ;  /* 0x00000001ff0f7424 */ /* 0x000fe200078e00ff */
[----:B------:R-:W-:Y:S01]  /*5a00*/  LOP3.LUT R16, R4, 0x2, RZ, 0xfc, !PT ;  /* 0x0000000204107812 */ /* 0x000fe200078efcff */
[----:B------:R-:W-:Y:S01]  /*5a10*/  ULDC UR6, c[0x0][0x14] ;  /* 0x0000050000067ab9 */ /* 0x000fe20000000800 */
[----:B------:R-:W-:Y:S01]  /*5a20*/  PLOP3.LUT P0, PT, P0, P2, PT, 0x8a, 0x0 ;  /* 0x000000000000781c */ /* 0x000fe20000705172 */
[----:B------:R-:W-:Y:S01]  /*5a30*/  UIMAD.WIDE.U32 UR20, UR4, UR6, URZ ;  /* 0x00000006041472a5 */ /* 0x000fe2000f8e003f */
[----:B------:R-:W-:Y:S01]  /*5a40*/  IMAD.MOV.U32 R10, RZ, RZ, 0x1 ;  /* 0x00000001ff0a7424 */ /* 0x000fe200078e00ff */
[----:B------:R-:W-:Y:S01]  /*5a50*/  UIMAD UR13, UR5, UR6, URZ ;  /* 0x00000006050d72a4 */ /* 0x000fe2000f8e023f */
[----:B------:R-:W-:Y:S01]  /*5a60*/  IMAD.MOV.U32 R13, RZ, RZ, RZ ;  /* 0x000000ffff0d7224 */ /* 0x000fe200078e00ff */
[----:B------:R-:W-:Y:S01]  /*5a70*/  ULOP3.LUT UR17, URZ, UR7, URZ, 0x33, !UPT ;  /* 0x000000073f117292 */ /* 0x000fe2000f8e333f */
[----:B0-----:R-:W-:Y:S01]  /*5a80*/  VIADD R3, R3, 0x3f ;  /* 0x0000003f03037836 */ /* 0x001fe20000000000 */
[----:B------:R-:W-:Y:S01]  /*5a90*/  UIADD3 UR13, UR21, UR13, URZ ;  /* 0x0000000d150d7290 */ /* 0x000fe2000fffe03f */
[----:B------:R-:W-:-:S03]  /*5aa0*/  ULDC.64 UR22, c[0x0][0x198] ;  /* 0x0000660000167ab9 */ /* 0x000fc60000000a00 */
[----:B------:R-:W-:-:S04]  /*5ab0*/  SHF.R.S32.HI R6, RZ, 0x1f, R3 ;  /* 0x0000001fff067819 */ /* 0x000fc80000011403 */
[----:B------:R-:W-:-:S04]  /*5ac0*/  LEA.HI R6, R6, R3, RZ, 0x6 ;  /* 0x0000000306067211 */ /* 0x000fc800078f30ff */
[----:B------:R-:W-:-:S05]  /*5ad0*/  SHF.R.S32.HI R12, RZ, 0x6, R6 ;  /* 0x00000006ff0c7819 */ /* 0x000fca0000011406 */
[----:B------:R-:W-:-:S07]  /*5ae0*/  VIADD R11, R12, 0x1 ;  /* 0x000000010c0b7836 */ /* 0x000fce0000000000 */
.L_x_117:
[----:B------:R-:W-:-:S03]  /*5af0*/  UMOV UR4, 0xffffffff ;  /* 0xffffffff00047882 */ /* 0x000fc60000000000 */
[----:B------:R-:W-:Y:S05]  /*5b00*/  BRA.DIV UR4, `(.L_x_106) ;  /* 0x0000000e04f07947 */ /* 0x000fea000b800000 */
[----:B------:R-:W-:-:S13]  /*5b10*/  ELECT P1, URZ, PT ;  /* 0x00000000003f782f */ /* 0x000fda0003820000 */
.L_x_130:
[----:B------:R-:W0:Y:S01]  /*5b20*/  LDC R2, c[0x0][0x28c] ;  /* 0x0000a300ff027b82 */ /* 0x000e220000000800 */
[----:B------:R-:W-:Y:S01]  /*5b30*/  BSSY B1, `(.L_x_107) ;  /* 0x0000037000017945 */ /* 0x000fe20003800000 */
[----:B0-----:R-:W-:-:S13]  /*5b40*/  ISETP.LT.OR P1, PT, R2, 0x1, !P1 ;  /* 0x000000010200780c */ /* 0x001fda0004f21670 */
[----:B------:R-:W-:Y:S05]  /*5b50*/  @P1 BRA `(.L_x_108) ;  /* 0x0000000000d01947 */ /* 0x000fea0003800000 */
[----:B------:R-:W-:Y:S02]  /*5b60*/  IMAD.SHL.U32 R17, R17, 0x40, RZ ;  /* 0x0000004011117824 */ /* 0x000fe400078e00ff */
[----:B------:R-:W-:Y:S02]  /*5b70*/  IMAD.SHL.U32 R14, R14, 0x80, RZ ;  /* 0x000000800e0e7824 */ /* 0x000fe400078e00ff */
[----:B------:R-:W-:Y:S02]  /*5b80*/  IMAD.MOV.U32 R20, RZ, RZ, RZ ;  /* 0x000000ffff147224 */ /* 0x000fe400078e00ff */
[----:B------:R-:W-:Y:S02]  /*5b90*/  IMAD.MOV.U32 R2, RZ, RZ, R11 ;  /* 0x000000ffff027224 */ /* 0x000fe400078e000b */
[----:B------:R-:W-:Y:S02]  /*5ba0*/  IMAD.MOV.U32 R3, RZ, RZ, R10 ;  /* 0x000000ffff037224 */ /* 0x000fe400078e000a */
[----:B------:R-:W-:-:S07]  /*5bb0*/  IMAD.MOV.U32 R6, RZ, RZ, R13 ;  /* 0x000000ffff067224 */ /* 0x000fce00078e000d */
.L_x_112:
[----:B------:R-:W0:Y:S01]  /*5bc0*/  S2R R8, SR_CgaCtaId ;  /* 0x0000000000087919 */ /* 0x000e220000008800 */
[----:B------:R-:W-:-:S04]  /*5bd0*/  MOV R7, 0x400 ;  /* 0x0000040000077802 */ /* 0x000fc80000000f00 */
[----:B0-----:R-:W-:Y:S02]  /*5be0*/  LEA R19, R8, R7, 0x18 ;  /* 0x0000000708137211 */ /* 0x001fe400078ec0ff */
[----:B------:R-:W-:Y:S01]  /*5bf0*/  SHF.L.U32 R7, R3, 0x1f, RZ ;  /* 0x0000001f03077819 */ /* 0x000fe200000006ff */
[----:B------:R-:W0:Y:S02]  /*5c00*/  @!P2 LDC R8, c[0x0][0x500] ;  /* 0x00014000ff08ab82 */ /* 0x000e240000000800 */
[----:B------:R-:W-:-:S04]  /*5c10*/  IMAD R18, R6, 0x8, R19 ;  /* 0x0000000806127824 */ /* 0x000fc800078e0213 */
[----:B------:R-:W1:Y:S02]  /*5c20*/  SYNCS.PHASECHK.TRANS64.TRYWAIT P1, [R18+URZ+0x30], R7 ;  /* 0x00003007120075a7 */ /* 0x000e64000802017f */
[----:B-1----:R-:W-:Y:S05]  /*5c30*/  @!P1 BRA `(.L_x_109) ;  /* 0x0000000c00c49947 */ /* 0x002fea0003800000 */
.L_x_131:
[----:B-1----:R-:W-:Y:S01]  /*5c40*/  PRMT R7, R16, 0x9910, RZ ;  /* 0x0000991010077816 */ /* 0x002fe200000000ff */
[----:B0-----:R0:W-:Y:S03]  /*5c50*/  @!P2 SYNCS.ARRIVE.TRANS64 RZ, [R18+URZ], R8 ;  /* 0x0000000812ffa9a7 */ /* 0x0011e6000800003f */
[----:B------:R-:W-:-:S13]  /*5c60*/  ISETP.NE.AND P1, PT, R7, 0x2, PT ;  /* 0x000000020700780c */ /* 0x000fda0003f25270 */
[----:B0-----:R-:W-:Y:S05]  /*5c70*/  @P1 BRA `(.L_x_110) ;  /* 0x0000000000041947 */ /* 0x001fea0003800000 */
[----:B------:R-:W-:Y:S01]  /*5c80*/  BPT.TRAP 0x1 ;  /* 0x000000040000795c */ /* 0x000fe20000300000 */
.L_x_110:
[----:B------:R-:W-:Y:S05]  /*5c90*/  @P0 BRA `(.L_x_111) ;  /* 0x0000000000040947 */ /* 0x000fea0003800000 */
[----:B------:R-:W-:Y:S01]  /*5ca0*/  BPT.TRAP 0x1 ;  /* 0x000000040000795c */ /* 0x000fe20000300000 */
.L_x_111:
[--C-:B------:R-:W-:Y:S01]  /*5cb0*/  IMAD R7, R6, 0x2000, R19.reuse ;  /* 0x0000200006077824 */ /* 0x100fe200078e0213 */
[----:B------:R-:W-:Y:S01]  /*5cc0*/  R2UR UR9, R18 ;  /* 0x00000000120972ca */ /* 0x000fe200000e0000 */
[----:B------:R-:W-:Y:S01]  /*5cd0*/  IMAD R19, R6, 0x1000, R19 ;  /* 0x0000100006137824 */ /* 0x000fe200078e0213 */
[----:B------:R-:W-:Y:S01]  /*5ce0*/  UIADD3 UR4, UP0, UR22, 0xf0, URZ ;  /* 0x000000f016047890 */ /* 0x000fe2000ff1e03f */
[----:B------:R-:W-:Y:S01]  /*5cf0*/  VIADD R2, R2, 0xffffffff ;  /* 0xffffffff02027836 */ /* 0x000fe20000000000 */
[----:B------:R-:W-:Y:S01]  /*5d00*/  R2UR UR5, R7 ;  /* 0x00000000070572ca */ /* 0x000fe200000e0000 */
[----:B------:R-:W-:Y:S01]  /*5d10*/  UIADD3 UR24, UP1, UR22, 0x1f0, URZ ;  /* 0x000001f016187890 */ /* 0x000fe2000ff3e03f */
[----:B------:R-:W-:Y:S01]  /*5d20*/  R2UR UR8, R19 ;  /* 0x00000000130872ca */ /* 0x000fe200000e0000 */
[----:B------:R-:W-:Y:S01]  /*5d30*/  VIADD R6, R6, 0x1 ;  /* 0x0000000106067836 */ /* 0x000fe20000000000 */
[----:B------:R-:W-:Y:S01]  /*5d40*/  R2UR UR11, R14 ;  /* 0x000000000e0b72ca */ /* 0x000fe200000e0000 */
[----:B------:R-:W-:Y:S01]  /*5d50*/  UIADD3.X UR25, URZ, UR23, URZ, UP1, !UPT ;  /* 0x000000173f197290 */ /* 0x000fe20008ffe43f */
[C---:B------:R-:W-:Y:S01]  /*5d60*/  R2UR UR10, R20.reuse ;  /* 0x00000000140a72ca */ /* 0x040fe200000e0000 */
[----:B------:R-:W-:Y:S01]  /*5d70*/  UMOV UR6, 0x0 ;  /* 0x0000000000067882 */ /* 0x000fe20000000000 */
[----:B------:R-:W-:Y:S01]  /*5d80*/  R2UR UR12, R9 ;  /* 0x00000000090c72ca */ /* 0x000fe200000e0000 */
[----:B------:R-:W-:Y:S01]  /*5d90*/  UMOV UR7, 0x10000000 ;  /* 0x1000000000077882 */ /* 0x000fe20000000000 */
[----:B------:R-:W-:Y:S01]  /*5da0*/  R2UR UR19, R17 ;  /* 0x00000000111372ca */ /* 0x000fe200000e0000 */
[----:B------:R-:W-:Y:S01]  /*5db0*/  VIADD R20, R20, 0x40 ;  /* 0x0000004014147836 */ /* 0x000fe20000000000 */
[----:B------:R-:W-:Y:S01]  /*5dc0*/  ISETP.GT.AND P3, PT, R2, 0x1, PT ;  /* 0x000000010200780c */ /* 0x000fe20003f64270 */
[----:B------:R-:W-:Y:S01]  /*5dd0*/  UIADD3 UR14, UR5, 0x180, URZ ;  /* 0x00000180050e7890 */ /* 0x000fe2000fffe03f */
[----:B------:R-:W-:Y:S01]  /*5de0*/  ISETP.NE.AND P1, PT, R6, 0x6, PT ;  /* 0x000000060600780c */ /* 0x000fe20003f25270 */
[----:B------:R-:W-:-:S02]  /*5df0*/  UIADD3.X UR5, URZ, UR23, URZ, UP0, !UPT ;  /* 0x000000173f057290 */ /* 0x000fc400087fe43f */
[----:B------:R-:W-:Y:S01]  /*5e00*/  UIADD3 UR15, UR8, 0xc180, URZ ;  /* 0x0000c180080f7890 */ /* 0x000fe2000fffe03f */
[----:B------:R-:W-:Y:S02]  /*5e10*/  SEL R8, RZ, 0x1, P1 ;  /* 0x00000001ff087807 */ /* 0x000fe40000800000 */
[----:B------:R-:W-:Y:S01]  /*5e20*/  UMOV UR8, UR14 ;  /* 0x0000000e00087c82 */ /* 0x000fe20008000000 */
[----:B------:R-:W-:Y:S02]  /*5e30*/  SEL R6, R6, RZ, P1 ;  /* 0x000000ff06067207 */ /* 0x000fe40000800000 */
[----:B------:R-:W-:Y:S01]  /*5e40*/  LOP3.LUT R3, R3, R8, RZ, 0x3c, !PT ;  /* 0x0000000803037212 */ /* 0x000fe200078e3cff */
[----:B------:R0:W-:Y:S02]  /*5e50*/  UTMALDG.3D [UR8], [UR4], desc[UR6] ;  /* 0x00000608040075b4 */ /* 0x0001e40008011000 */
[----:B0-----:R-:W-:Y:S01]  /*5e60*/  UMOV UR8, UR15 ;  /* 0x0000000f00087c82 */ /* 0x001fe20008000000 */
[----:B------:R-:W-:-:S02]  /*5e70*/  UMOV UR11, UR19 ;  /* 0x00000013000b7c82 */ /* 0x000fc40008000000 */
[----:B------:R0:W-:Y:S02]  /*5e80*/  UTMALDG.3D [UR8], [UR24], desc[UR6] ;  /* 0x00000608180075b4 */ /* 0x0001e40008011000 */
[----:B0-----:R-:W-:Y:S05]  /*5e90*/  @P3 BRA `(.L_x_112) ;  /* 0xfffffffc00483947 */ /* 0x001fea000383ffff */
.L_x_108:
[----:B------:R-:W-:Y:S05]  /*5ea0*/  BSYNC B1 ;  /* 0x0000000000017941 */ /* 0x000fea0003800000 */
.L_x_107:
[----:B------:R-:W-:Y:S01]  /*5eb0*/  LOP3.LUT P3, RZ, R15, 0xff, RZ, 0xc0, !PT ;  /* 0x000000ff0fff7812 */ /* 0x000fe2000786c0ff */
[----:B------:R-:W-:Y:S01]  /*5ec0*/  IMAD.IADD R6, R12, 0x1, R13 ;  /* 0x000000010c067824 */ /* 0x000fe200078e020d */
[----:B------:R-:W-:Y:S01]  /*5ed0*/  IADD3 R0, P5, R0, UR20, RZ ;  /* 0x0000001400007c10 */ /* 0x000fe2000ffbe0ff */
[----:B------:R-:W-:Y:S01]  /*5ee0*/  ULDC.64 UR4, c[0x0][0x650] ;  /* 0x0001940000047ab9 */ /* 0x000fe20000000a00 */
[----:B------:R-:W-:Y:S01]  /*5ef0*/  BSSY B1, `(.L_x_113) ;  /* 0x000006c000017945 */ /* 0x000fe20003800000 */
[----:B------:R-:W-:Y:S01]  /*5f00*/  IMAD.MOV.U32 R14, RZ, RZ, -0x1 ;  /* 0xffffffffff0e7424 */ /* 0x000fe200078e00ff */
[----:B------:R-:W-:Y:S01]  /*5f10*/  ISETP.GT.U32.AND P1, PT, R6, 0x5, PT ;  /* 0x000000050600780c */ /* 0x000fe20003f24070 */
[----:B------:R-:W-:Y:S01]  /*5f20*/  IMAD.MOV.U32 R17, RZ, RZ, -0x1 ;  /* 0xffffffffff117424 */ /* 0x000fe200078e00ff */
[----:B------:R-:W-:Y:S01]  /*5f30*/  IADD3.X R5, R5, UR13, RZ, P5, !PT ;  /* 0x0000000d05057c10 */ /* 0x000fe2000affe4ff */
[----:B------:R-:W-:Y:S01]  /*5f40*/  IMAD.MOV.U32 R9, RZ, RZ, -0x1 ;  /* 0xffffffffff097424 */ /* 0x000fe200078e00ff */
[----:B------:R-:W-:-:S02]  /*5f50*/  ISETP.LT.U32.AND P1, PT, R12, 0x6, P1 ;  /* 0x000000060c00780c */ /* 0x000fc40000f21070 */
[----:B------:R-:W-:Y:S01]  /*5f60*/  PRMT R15, RZ, 0x7610, R15 ;  /* 0x00007610ff0f7816 */ /* 0x000fe2000000000f */
[----:B------:R-:W0:Y:S01]  /*5f70*/  @P3 S2R R3, SR_CgaCtaId ;  /* 0x0000000000033919 */ /* 0x000e220000008800 */
[----:B------:R-:W-:-:S04]  /*5f80*/  @P3 MOV R2, 0x400 ;  /* 0x0000040000023802 */ /* 0x000fc80000000f00 */
[----:B0-----:R-:W-:Y:S01]  /*5f90*/  @P3 LEA R7, R3, R2, 0x18 ;  /* 0x0000000203073211 */ /* 0x001fe200078ec0ff */
[----:B------:R-:W-:-:S03]  /*5fa0*/  IMAD.WIDE.U32 R2, R6, -0x55555555, RZ ;  /* 0xaaaaaaab06027825 */ /* 0x000fc600078e00ff */
[----:B------:R0:W-:Y:S01]  /*5fb0*/  @P3 SYNCS.ARRIVE.TRANS64.A1T0 RZ, [R7+URZ+0x78], RZ ;  /* 0x000078ff07ff39a7 */ /* 0x0001e2000810003f */
[----:B------:R-:W-:Y:S02]  /*5fc0*/  ISETP.GE.U32.AND P3, PT, R12, 0x6, PT ;  /* 0x000000060c00780c */ /* 0x000fe40003f66070 */
[----:B------:R-:W-:Y:S02]  /*5fd0*/  PRMT R2, RZ, 0x7610, R2 ;  /* 0x00007610ff027816 */ /* 0x000fe40000000002 */
[----:B0-----:R-:W-:Y:S02]  /*5fe0*/  SHF.R.U32.HI R7, RZ, 0x2, R3 ;  /* 0x00000002ff077819 */ /* 0x001fe40000011603 */
[----:B------:R-:W-:Y:S02]  /*5ff0*/  SEL R3, RZ, 0x1, !P1 ;  /* 0x00000001ff037807 */ /* 0x000fe40004800000 */
[----:B------:R-:W-:Y:S01]  /*6000*/  ISETP.GE.U32.AND P1, PT, R0, UR4, PT ;  /* 0x0000000400007c0c */ /* 0x000fe2000bf26070 */
[----:B------:R-:W-:Y:S01]  /*6010*/  IMAD R13, R7, -0x6, R6 ;  /* 0xfffffffa070d7824 */ /* 0x000fe200078e0206 */
[----:B------:R-:W-:-:S02]  /*6020*/  LOP3.LUT R10, R10, R3, RZ, 0x3c, !PT ;  /* 0x000000030a0a7212 */ /* 0x000fc400078e3cff */
[----:B------:R-:W-:Y:S02]  /*6030*/  ISETP.GE.U32.AND.EX P1, PT, R5, UR5, PT, P1 ;  /* 0x0000000505007c0c */ /* 0x000fe4000bf26110 */
[----:B------:R-:W-:-:S11]  /*6040*/  @P3 LOP3.LUT R10, R10, 0x1, R7, 0x78, !PT ;  /* 0x000000010a0a3812 */ /* 0x000fd600078e7807 */
[----:B------:R-:W-:Y:S05]  /*6050*/  @P1 BRA `(.L_x_114) ;  /* 0x0000000400541947 */ /* 0x000fea0003800000 */
[----:B------:R-:W-:Y:S01]  /*6060*/  ULDC.64 UR4, c[0x0][0x628] ;  /* 0x00018a0000047ab9 */ /* 0x000fe20000000a00 */
[----:B------:R-:W0:Y:S01]  /*6070*/  S2R R17, SR_CTAID.X ;  /* 0x0000000000117919 */ /* 0x000e220000002500 */
[----:B------:R-:W-:Y:S01]  /*6080*/  ISETP.NE.U32.AND P1, PT, RZ, UR4, PT ;  /* 0x00000004ff007c0c */ /* 0x000fe2000bf25070 */
[----:B------:R-:W-:Y:S01]  /*6090*/  ULDC UR7, c[0x0][0x630] ;  /* 0x00018c0000077ab9 */ /* 0x000fe20000000800 */
[----:B------:R-:W-:Y:S01]  /*60a0*/  IMAD.MOV.U32 R2, RZ, RZ, R0 ;  /* 0x000000ffff027224 */ /* 0x000fe200078e0000 */
[----:B------:R-:W1:Y:S01]  /*60b0*/  S2R R14, SR_CTAID.Y ;  /* 0x00000000000e7919 */ /* 0x000e620000002600 */
[----:B------:R-:W-:Y:S01]  /*60c0*/  ISETP.NE.AND.EX P1, PT, RZ, UR5, PT, P1 ;  /* 0x00000005ff007c0c */ /* 0x000fe2000bf25310 */
[----:B------:R-:W-:-:S12]  /*60d0*/  IMAD.MOV.U32 R3, RZ, RZ, R5 ;  /* 0x000000ffff037224 */ /* 0x000fd800078e0005 */
[----:B------:R-:W-:Y:S05]  /*60e0*/  @!P1 BRA `(.L_x_115) ;  /* 0x0000000000289947 */ /* 0x000fea0003800000 */
[----:B------:R-:W-:Y:S02]  /*60f0*/  ULDC UR6, c[0x0][0x634] ;  /* 0x00018d0000067ab9 */ /* 0x000fe40000000800 */
[----:B------:R-:W-:-:S05]  /*6100*/  IADD3 R9, P1, R0, UR6, RZ ;  /* 0x0000000600097c10 */ /* 0x000fca000ff3e0ff */
[----:B------:R-:W-:-:S04]  /*6110*/  IMAD.X R19, RZ, RZ, R5, P1 ;  /* 0x000000ffff137224 */ /* 0x000fc800008e0605 */
[----:B------:R-:W-:-:S04]  /*6120*/  IMAD.WIDE.U32 R6, R19, UR4, RZ ;  /* 0x0000000413067c25 */ /* 0x000fc8000f8e00ff */
[----:B------:R-:W-:-:S04]  /*6130*/  IMAD.WIDE.U32 R6, P1, R9, UR5, R6 ;  /* 0x0000000509067c25 */ /* 0x000fc8000f820006 */
[----:B------:R-:W-:-:S04]  /*6140*/  IMAD.WIDE.U32 R8, R9, UR4, RZ ;  /* 0x0000000409087c25 */ /* 0x000fc8000f8e00ff */
[----:B------:R-:W-:Y:S01]  /*6150*/  IMAD.X R3, RZ, RZ, RZ, P1 ;  /* 0x000000ffff037224 */ /* 0x000fe200008e06ff */
[----:B------:R-:W-:Y:S01]  /*6160*/  IADD3 RZ, P1, R9, R6, RZ ;  /* 0x0000000609ff7210 */ /* 0x000fe20007f3e0ff */
[----:B------:R-:W-:-:S04]  /*6170*/  IMAD.MOV.U32 R2, RZ, RZ, R7 ;  /* 0x000000ffff027224 */ /* 0x000fc800078e0007 */
[----:B------:R-:W-:-:S08]  /*6180*/  IMAD.WIDE.U32.X R2, R19, UR5, R2, P1 ;  /* 0x0000000513027c25 */ /* 0x000fd000088e0402 */
.L_x_115:
[--C-:B------:R-:W-:Y:S01]  /*6190*/  SHF.R.U64 R8, R2, UR7, R3.reuse ;  /* 0x0000000702087c19 */ /* 0x100fe20008001203 */
[----:B------:R-:W-:Y:S01]  /*61a0*/  ULDC.64 UR4, c[0x0][0x620] ;  /* 0x0001880000047ab9 */ /* 0x000fe20000000a00 */
[----:B------:R-:W-:Y:S01]  /*61b0*/  SHF.R.U32.HI R2, RZ, UR7, R3 ;  /* 0x00000007ff027c19 */ /* 0x000fe20008011603 */
[----:B------:R-:W-:Y:S01]  /*61c0*/  IMAD.MOV.U32 R3, RZ, RZ, R5 ;  /* 0x000000ffff037224 */ /* 0x000fe200078e0005 */
[----:B------:R-:W-:Y:S01]  /*61d0*/  IADD3 R7, P1, RZ, -R8, RZ ;  /* 0x80000008ff077210 */ /* 0x000fe20007f3e0ff */
[----:B------:R-:W2:Y:S01]  /*61e0*/  LDC R22, c[0x0][0x144] ;  /* 0x00005100ff167b82 */ /* 0x000ea20000000800 */
[----:B0-----:R-:W-:Y:S01]  /*61f0*/  I2FP.F32.U32 R9, R17 ;  /* 0x0000001100097245 */ /* 0x001fe20000201000 */
[----:B------:R-:W-:Y:S01]  /*6200*/  ULDC.64 UR8, c[0x0][0x640] ;  /* 0x0001900000087ab9 */ /* 0x000fe20000000a00 */
[----:B------:R-:W-:Y:S01]  /*6210*/  ULDC UR6, c[0x0][0x608] ;  /* 0x0001820000067ab9 */ /* 0x000fe20000000800 */
[----:B------:R-:W-:Y:S01]  /*6220*/  IMAD.X R2, RZ, RZ, ~R2, P1 ;  /* 0x000000ffff027224 */ /* 0x000fe200008e0e02 */
[----:B------:R-:W-:-:S03]  /*6230*/  ISETP.NE.U32.AND P1, PT, RZ, UR8, PT ;  /* 0x00000008ff007c0c */ /* 0x000fc6000bf25070 */
[----:B------:R-:W-:Y:S01]  /*6240*/  IMAD R6, R2, UR4, RZ ;  /* 0x0000000402067c24 */ /* 0x000fe2000f8e02ff */
[----:B------:R-:W0:Y:S01]  /*6250*/  LDC R19, c[0x0][0x148] ;  /* 0x00005200ff137b82 */ /* 0x000e220000000800 */
[----:B------:R-:W-:Y:S01]  /*6260*/  IMAD.MOV.U32 R2, RZ, RZ, R0 ;  /* 0x000000ffff027224 */ /* 0x000fe200078e0000 */
[----:B------:R-:W-:-:S03]  /*6270*/  ISETP.NE.AND.EX P1, PT, RZ, UR9, PT, P1 ;  /* 0x00000009ff007c0c */ /* 0x000fc6000bf25310 */
[----:B------:R-:W-:Y:S01]  /*6280*/  IMAD.WIDE.U32 R2, R7, UR4, R2 ;  /* 0x0000000407027c25 */ /* 0x000fe2000f8e0002 */
[----:B------:R-:W-:-:S03]  /*6290*/  ULDC UR4, c[0x0][0x150] ;  /* 0x0000540000047ab9 */ /* 0x000fc60000000800 */
[----:B------:R-:W-:Y:S02]  /*62a0*/  IMAD R7, R7, UR5, R6 ;  /* 0x0000000507077c24 */ /* 0x000fe4000f8e0206 */
[----:B------:R-:W-:Y:S01]  /*62b0*/  FMUL R6, R9, UR4 ;  /* 0x0000000409067c20 */ /* 0x000fe20008400000 */
[----:B------:R-:W-:Y:S01]  /*62c0*/  ULDC UR4, c[0x0][0x618] ;  /* 0x0001860000047ab9 */ /* 0x000fe20000000800 */
[----:B------:R-:W-:Y:S01]  /*62d0*/  ULDC UR5, c[0x0][0x154] ;  /* 0x0000550000057ab9 */ /* 0x000fe20000000800 */
[----:B------:R-:W-:-:S03]  /*62e0*/  IMAD.IADD R3, R3, 0x1, R7 ;  /* 0x0000000103037824 */ /* 0x000fc600078e0207 */
[----:B------:R-:W3:Y:S02]  /*62f0*/  F2I.U32.TRUNC.NTZ R6, R6 ;  /* 0x0000000600067305 */ /* 0x000ee4000020f000 */
[----:B------:R-:W-:Y:S02]  /*6300*/  SHF.R.U64 R9, R2, UR4, R3 ;  /* 0x0000000402097c19 */ /* 0x000fe40008001203 */
[----:B-1----:R-:W-:-:S05]  /*6310*/  I2FP.F32.U32 R2, R14 ;  /* 0x0000000e00027245 */ /* 0x002fca0000201000 */
[----:B------:R-:W-:Y:S01]  /*6320*/  FMUL R21, R2, UR5 ;  /* 0x0000000502157c20 */ /* 0x000fe20008400000 */
[----:B------:R-:W-:Y:S01]  /*6330*/  SHF.R.U32.HI R2, RZ, UR4, R3 ;  /* 0x00000004ff027c19 */ /* 0x000fe20008011603 */
[----:B------:R-:W-:-:S03]  /*6340*/  ULDC UR4, c[0x0][0x658] ;  /* 0x0001960000047ab9 */ /* 0x000fc60000000800 */
[--C-:B------:R-:W-:Y:S01]  /*6350*/  SHF.R.U64 R20, R9, UR6, R2.reuse ;  /* 0x0000000609147c19 */ /* 0x100fe20008001202 */
[----:B------:R-:W1:Y:S01]  /*6360*/  F2I.U32.TRUNC.NTZ R21, R21 ;  /* 0x0000001500157305 */ /* 0x000e62000020f000 */
[----:B------:R-:W-:Y:S01]  /*6370*/  SHF.R.U32.HI R3, RZ, UR6, R2 ;  /* 0x00000006ff037c19 */ /* 0x000fe20008011602 */
[----:B---3--:R-:W-:-:S03]  /*6380*/  IMAD.MOV R6, RZ, RZ, -R6 ;  /* 0x000000ffff067224 */ /* 0x008fc600078e0a06 */
[----:B------:R-:W-:Y:S01]  /*6390*/  SHF.R.U64 R18, R20, UR4, R3 ;  /* 0x0000000414127c19 */ /* 0x000fe20008001203 */
[----:B--2---:R-:W-:Y:S01]  /*63a0*/  IMAD R17, R22, R6, R17 ;  /* 0x0000000616117224 */ /* 0x004fe200078e0211 */
[----:B------:R-:W-:-:S03]  /*63b0*/  SHF.R.U32.HI R23, RZ, UR4, R3 ;  /* 0x00000004ff177c19 */ /* 0x000fc60008011603 */
[----:B------:R-:W-:Y:S02]  /*63c0*/  IMAD.MOV.U32 R2, RZ, RZ, R18 ;  /* 0x000000ffff027224 */ /* 0x000fe400078e0012 */
[----:B------:R-:W-:Y:S01]  /*63d0*/  IMAD.MOV.U32 R3, RZ, RZ, R23 ;  /* 0x000000ffff037224 */ /* 0x000fe200078e0017 */
[----:B------:R-:W-:Y:S06]  /*63e0*/  @!P1 BRA `(.L_x_116) ;  /* 0x0000000000289947 */ /* 0x000fec0003800000 */
[----:B------:R-:W-:Y:S02]  /*63f0*/  ULDC UR4, c[0x0][0x64c] ;  /* 0x0001930000047ab9 */ /* 0x000fe40000000800 */
[----:B------:R-:W-:-:S05]  /*6400*/  IADD3 R3, P1, R18, UR4, RZ ;  /* 0x0000000412037c10 */ /* 0x000fca000ff3e0ff */
[----:B------:R-:W-:-:S04]  /*6410*/  IMAD.X R23, RZ, RZ, R23, P1 ;  /* 0x000000ffff177224 */ /* 0x000fc800008e0617 */
[----:B------:R-:W-:-:S04]  /*6420*/  IMAD.WIDE.U32 R6, R23, UR8, RZ ;  /* 0x0000000817067c25 */ /* 0x000fc8000f8e00ff */
[----:B------:R-:W-:-:S04]  /*6430*/  IMAD.WIDE.U32 R6, P1, R3, UR9, R6 ;  /* 0x0000000903067c25 */ /* 0x000fc8000f820006 */
[----:B------:R-:W-:-:S04]  /*6440*/  IMAD.WIDE.U32 R2, R3, UR8, RZ ;  /* 0x0000000803027c25 */ /* 0x000fc8000f8e00ff */
[----:B------:R-:W-:Y:S01]  /*6450*/  IMAD.MOV.U32 R2, RZ, RZ, R7 ;  /* 0x000000ffff027224 */ /* 0x000fe200078e0007 */
[----:B------:R-:W-:Y:S01]  /*6460*/  IADD3 RZ, P3, R3, R6, RZ ;  /* 0x0000000603ff7210 */ /* 0x000fe20007f7e0ff */
[----:B------:R-:W-:-:S04]  /*6470*/  IMAD.X R3, RZ, RZ, RZ, P1 ;  /* 0x000000ffff037224 */ /* 0x000fc800008e06ff */
[----:B------:R-:W-:-:S08]  /*6480*/  IMAD.WIDE.U32.X R2, R23, UR9, R2, P3 ;  /* 0x0000000917027c25 */ /* 0x000fd000098e0402 */
.L_x_116:
[----:B------:R-:W-:Y:S01]  /*6490*/  ULDC UR4, c[0x0][0x648] ;  /* 0x0001920000047ab9 */ /* 0x000fe20000000800 */
[----:B-1----:R-:W-:Y:S01]  /*64a0*/  IMAD.MOV R21, RZ, RZ, -R21 ;  /* 0x000000ffff157224 */ /* 0x002fe200078e0a15 */
[----:B------:R-:W-:Y:S01]  /*64b0*/  SHF.R.U64 R3, R2, UR4, R3 ;  /* 0x0000000402037c19 */ /* 0x000fe20008001203 */
[----:B------:R-:W-:Y:S01]  /*64c0*/  ULDC UR4, c[0x0][0x638] ;  /* 0x00018e0000047ab9 */ /* 0x000fe20000000800 */
[----:B------:R-:W-:Y:S01]  /*64d0*/  LOP3.LUT R20, R20, UR17, RZ, 0xc0, !PT ;  /* 0x0000001114147c12 */ /* 0x000fe2000f8ec0ff */
[----:B0-----:R-:W-:Y:S01]  /*64e0*/  @P4 IMAD R17, R19, R21, R14 ;  /* 0x0000001513114224 */ /* 0x001fe200078e020e */
[----:B------:R-:W-:Y:S01]  /*64f0*/  ULDC UR5, c[0x0][0x610] ;  /* 0x0001840000057ab9 */ /* 0x000fe20000000800 */
[----:B------:R-:W-:Y:S02]  /*6500*/  IMAD.MOV R7, RZ, RZ, -R3 ;  /* 0x000000ffff077224 */ /* 0x000fe400078e0a03 */
[----:B------:R-:W-:Y:S01]  /*6510*/  IMAD R14, R3, UR18, R20 ;  /* 0x00000012030e7c24 */ /* 0x000fe2000f8e0214 */
[----:B------:R-:W-:Y:S01]  /*6520*/  LOP3.LUT R3, R9, UR16, RZ, 0xc0, !PT ;  /* 0x0000001009037c12 */ /* 0x000fe2000f8ec0ff */
[----:B------:R-:W-:Y:S01]  /*6530*/  IMAD R18, R7, UR4, R18 ;  /* 0x0000000407127c24 */ /* 0x000fe2000f8e0212 */
[----:B------:R-:W-:Y:S01]  /*6540*/  ULDC UR4, c[0x0][0x600] ;  /* 0x0001800000047ab9 */ /* 0x000fe20000000800 */
[----:B------:R-:W-:-:S02]  /*6550*/  IMAD R14, R14, UR5, R17 ;  /* 0x000000050e0e7c24 */ /* 0x000fc4000f8e0211 */
[----:B------:R-:W-:Y:S02]  /*6560*/  IMAD R3, R18, UR4, R3 ;  /* 0x0000000412037c24 */ /* 0x000fe4000f8e0203 */
[----:B------:R-:W-:Y:S02]  /*6570*/  IMAD.MOV.U32 R2, RZ, RZ, 0x1 ;  /* 0x00000001ff027424 */ /* 0x000fe400078e00ff */
[----:B------:R-:W-:Y:S01]  /*6580*/  IMAD.MOV.U32 R9, RZ, RZ, R8 ;  /* 0x000000ffff097224 */ /* 0x000fe200078e0008 */
[----:B------:R-:W-:Y:S02]  /*6590*/  SEL R17, R3, R14, !P4 ;  /* 0x0000000e03117207 */ /* 0x000fe40006000000 */
[----:B------:R-:W-:-:S07]  /*65a0*/  SEL R14, R14, R3, !P4 ;  /* 0x000000030e0e7207 */ /* 0x000fce0006000000 */
.L_x_114:
[----:B------:R-:W-:Y:S05]  /*65b0*/  BSYNC B1 ;  /* 0x0000000000017941 */ /* 0x000fea0003800000 */
.L_x_113:
[----:B------:R-:W-:-:S13]  /*65c0*/  LOP3.LUT P1, RZ, R2, 0xff, RZ, 0xc0, !PT ;  /* 0x000000ff02ff7812 */ /* 0x000fda000782c0ff */
[----:B------:R-:W-:Y:S05]  /*65d0*/  @P1 BRA `(.L_x_117) ;  /* 0xfffffff400441947 */ /* 0x000fea000383ffff */
[----:B------:R-:W-:Y:S05]  /*65e0*/  BSYNC B0 ;  /* 0x0000000000007941 */ /* 0x000fea0003800000 */
.L_x_105:
[----:B------:R-:W-:-:S03]  /*65f0*/  UMOV UR4, 0xffffffff ;  /* 0xffffffff00047882 */ /* 0x000fc60000000000 */
[----:B------:R-:W-:Y:S05]  /*6600*/  BRA.DIV UR4, `(.L_x_118) ;  /* 0x0000000604647947 */ /* 0x000fea000b800000 */
[----:B------:R-:W-:-:S13]  /*6610*/  ELECT P0, URZ, PT ;  /* 0x00000000003f782f */ /* 0x000fda0003800000 */
.L_x_134:
[----:B------:R-:W-:Y:S04]  /*6620*/  BSSY B0, `(.L_x_119) ;  /* 0x000003d000007945 */ /* 0x000fe80003800000 */
[----:B------:R-:W-:Y:S05]  /*6630*/  @!P0 BRA `(.L_x_120) ;  /* 0x0000000000ec8947 */ /* 0x000fea0003800000 */
[----:B------:R-:W-:-:S04]  /*6640*/  LOP3.LUT R4, R4, 0x2, RZ, 0xfc, !PT ;  /* 0x0000000204047812 */ /* 0x000fc800078efcff */
[----:B------:R-:W-:-:S13]  /*6650*/  ISETP.NE.AND P0, PT, R4, 0x3, PT ;  /* 0x000000030400780c */ /* 0x000fda0003f05270 */
[----:B------:R-:W-:Y:S05]  /*6660*/  @!P0 BRA `(.L_x_121) ;  /* 0x0000000000048947 */ /* 0x000fea0003800000 */
[----:B------:R-:W-:Y:S01]  /*6670*/  BPT.TRAP 0x1 ;  /* 0x000000040000795c */ /* 0x000fe20000300000 */
.L_x_121:
[----:B------:R-:W0:Y:S01]  /*6680*/  S2R R3, SR_CgaCtaId ;  /* 0x0000000000037919 */ /* 0x000e220000008800 */
[----:B------:R-:W-:Y:S02]  /*6690*/  MOV R0, 0x400 ;  /* 0x0000040000007802 */ /* 0x000fe40000000f00 */
[----:B------:R-:W-:Y:S02]  /*66a0*/  SHF.L.U32 R2, R10, 0x1f, RZ ;  /* 0x0000001f0a027819 */ /* 0x000fe400000006ff */
[----:B0-----:R-:W-:-:S05]  /*66b0*/  LEA R0, R3, R0, 0x18 ;  /* 0x0000000003007211 */ /* 0x001fca00078ec0ff */
[----:B------:R-:W-:-:S04]  /*66c0*/  VIADD R0, R0, 0x30 ;  /* 0x0000003000007836 */ /* 0x000fc80000000000 */
[C---:B------:R-:W-:Y:S02]  /*66d0*/  IMAD R5, R13.reuse, 0x8, R0 ;  /* 0x000000080d057824 */ /* 0x040fe400078e0200 */
[----:B------:R-:W-:Y:S02]  /*66e0*/  VIADD R13, R13, 0x1 ;  /* 0x000000010d0d7836 */ /* 0x000fe40000000000 */
[----:B------:R-:W0:Y:S03]  /*66f0*/  SYNCS.PHASECHK.TRANS64.TRYWAIT P0, [R5+URZ], R2 ;  /* 0x00000002050075a7 */ /* 0x000e26000800017f */
[----:B------:R-:W-:-:S04]  /*6700*/  ISETP.NE.AND P1, PT, R13, 0x6, PT ;  /* 0x000000060d00780c */ /* 0x000fc80003f25270 */
[----:B------:R-:W-:Y:S02]  /*6710*/  SEL R3, RZ, 0x1, P1 ;  /* 0x00000001ff037807 */ /* 0x000fe40000800000 */
[----:B------:R-:W-:Y:S02]  /*6720*/  SEL R13, R13, RZ, P1 ;  /* 0x000000ff0d0d7207 */ /* 0x000fe40000800000 */
[----:B------:R-:W-:-:S03]  /*6730*/  LOP3.LUT R10, R10, R3, RZ, 0x3c, !PT ;  /* 0x000000030a0a7212 */ /* 0x000fc600078e3cff */
[----:B------:R-:W-:Y:S01]  /*6740*/  IMAD R7, R13, 0x8, R0 ;  /* 0x000000080d077824 */ /* 0x000fe200078e0200 */
[----:B------:R-:W-:Y:S01]  /*6750*/  SHF.L.U32 R4, R10, 0x1f, RZ ;  /* 0x0000001f0a047819 */ /* 0x000fe200000006ff */
[----:B0-----:R-:W-:Y:S06]  /*6760*/  @!P0 BRA `(.L_x_122) ;  /* 0x0000000400308947 */ /* 0x001fec0003800000 */
.L_x_135:
[----:B------:R-:W1:Y:S01]  /*6770*/  SYNCS.PHASECHK.TRANS64.TRYWAIT P0, [R7+URZ], R4 ;  /* 0x00000004070075a7 */ /* 0x000e62000800017f */
[----:B0-----:R-:W-:-:S05]  /*6780*/  VIADD R2, R13, 0x1 ;  /* 0x000000010d027836 */ /* 0x001fca0000000000 */
[----:B------:R-:W-:-:S04]  /*6790*/  ISETP.NE.AND P1, PT, R2, 0x6, PT ;  /* 0x000000060200780c */ /* 0x000fc80003f25270 */
[----:B------:R-:W-:Y:S02]  /*67a0*/  SEL R3, RZ, 0x1, P1 ;  /* 0x00000001ff037807 */ /* 0x000fe40000800000 */
[----:B------:R-:W-:Y:S02]  /*67b0*/  SEL R9, R2, RZ, P1 ;  /* 0x000000ff02097207 */ /* 0x000fe40000800000 */
[----:B------:R-:W-:-:S03]  /*67c0*/  LOP3.LUT R10, R10, R3, RZ, 0x3c, !PT ;  /* 0x000000030a0a7212 */ /* 0x000fc600078e3cff */
[----:B------:R-:W-:Y:S01]  /*67d0*/  IMAD R6, R9, 0x8, R0 ;  /* 0x0000000809067824 */ /* 0x000fe200078e0200 */
[----:B------:R-:W-:Y:S01]  /*67e0*/  SHF.L.U32 R5, R10, 0x1f, RZ ;  /* 0x0000001f0a057819 */ /* 0x000fe200000006ff */
[----:B-1----:R-:W-:Y:S06]  /*67f0*/  @!P0 BRA `(.L_x_123) ;  /* 0x0000000400208947 */ /* 0x002fec0003800000 */
.L_x_136:
[----:B------:R-:W1:Y:S01]  /*6800*/  SYNCS.PHASECHK.TRANS64.TRYWAIT P0, [R6+URZ], R5 ;  /* 0x00000005060075a7 */ /* 0x000e62000800017f */
[----:B------:R-:W-:-:S05]  /*6810*/  VIADD R2, R9, 0x1 ;  /* 0x0000000109027836 */ /* 0x000fca0000000000 */
[----:B------:R-:W-:-:S04]  /*6820*/  ISETP.NE.AND P1, PT, R2, 0x6, PT ;  /* 0x000000060200780c */ /* 0x000fc80003f25270 */
[----:B------:R-:W-:Y:S02]  /*6830*/  SEL R3, RZ, 0x1, P1 ;  /* 0x00000001ff037807 */ /* 0x000fe40000800000 */
[----:B0-----:R-:W-:Y:S02]  /*6840*/  SEL R7, R2, RZ, P1 ;  /* 0x000000ff02077207 */ /* 0x001fe40000800000 */
[----:B------:R-:W-:-:S03]  /*6850*/  LOP3.LUT R10, R10, R3, RZ, 0x3c, !PT ;  /* 0x000000030a0a7212 */ /* 0x000fc600078e3cff */
[----:B------:R-:W-:Y:S01]  /*6860*/  IMAD R9, R7, 0x8, R0 ;  /* 0x0000000807097824 */ /* 0x000fe200078e0200 */
[----:B------:R-:W-:Y:S01]  /*6870*/  SHF.L.U32 R4, R10, 0x1f, RZ ;  /* 0x0000001f0a047819 */ /* 0x000fe200000006ff */
[----:B-1----:R-:W-:Y:S06]  /*6880*/  @!P0 BRA `(.L_x_124) ;  /* 0x0000000400108947 */ /* 0x002fec0003800000 */
.L_x_137:
[----:B------:R-:W1:Y:S01]  /*6890*/  SYNCS.PHASECHK.TRANS64.TRYWAIT P0, [R9+URZ], R4 ;  /* 0x00000004090075a7 */ /* 0x000e62000800017f */
[----:B------:R-:W-:-:S05]  /*68a0*/  VIADD R2, R7, 0x1 ;  /* 0x0000000107027836 */ /* 0x000fca0000000000 */
[----:B------:R-:W-:-:S04]  /*68b0*/  ISETP.NE.AND P1, PT, R2, 0x6, PT ;  /* 0x000000060200780c */ /* 0x000fc80003f25270 */
[----:B------:R-:W-:Y:S02]  /*68c0*/  SEL R3, RZ, 0x1, P1 ;  /* 0x00000001ff037807 */ /* 0x000fe40000800000 */
[----:B------:R-:W-:Y:S02]  /*68d0*/  SEL R7, R2, RZ, P1 ;  /* 0x000000ff02077207 */ /* 0x000fe40000800000 */
[----:B------:R-:W-:-:S03]  /*68e0*/  LOP3.LUT R11, R10, R3, RZ, 0x3c, !PT ;  /* 0x000000030a0b7212 */ /* 0x000fc600078e3cff */
[----:B0-----:R-:W-:Y:S01]  /*68f0*/  IMAD R6, R7, 0x8, R0 ;  /* 0x0000000807067824 */ /* 0x001fe200078e0200 */
[----:B------:R-:W-:Y:S01]  /*6900*/  SHF.L.U32 R5, R11, 0x1f, RZ ;  /* 0x0000001f0b057819 */ /* 0x000fe200000006ff */
[----:B-1----:R-:W-:Y:S06]  /*6910*/  @!P0 BRA `(.L_x_125) ;  /* 0x0000000400008947 */ /* 0x002fec0003800000 */
.L_x_138:
[----:B------:R-:W1:Y:S01]  /*6920*/  SYNCS.PHASECHK.TRANS64.TRYWAIT P0, [R6+URZ], R5 ;  /* 0x00000005060075a7 */ /* 0x000e62000800017f */
[----:B------:R-:W-:-:S05]  /*6930*/  VIADD R2, R7, 0x1 ;  /* 0x0000000107027836 */ /* 0x000fca0000000000 */
[----:B------:R-:W-:-:S04]  /*6940*/  ISETP.NE.AND P1, PT, R2, 0x6, PT ;  /* 0x000000060200780c */ /* 0x000fc80003f25270 */
[----:B0-----:R-:W-:Y:S02]  /*6950*/  SEL R4, RZ, 0x1, P1 ;  /* 0x00000001ff047807 */ /* 0x001fe40000800000 */
[----:B------:R-:W-:Y:S02]  /*6960*/  SEL R3, R2, RZ, P1 ;  /* 0x000000ff02037207 */ /* 0x000fe40000800000 */
[----:B------:R-:W-:Y:S01]  /*6970*/  LOP3.LUT R4, R11, R4, RZ, 0x3c, !PT ;  /* 0x000000040b047212 */ /* 0x000fe200078e3cff */
[----:B-1----:R-:W-:Y:S06]  /*6980*/  @!P0 BRA `(.L_x_126) ;  /* 0x0000000000f88947 */ /* 0x002fec0003800000 */
.L_x_139:
[----:B------:R-:W-:Y:S01]  /*6990*/  IMAD R3, R3, 0x8, R0 ;  /* 0x0000000803037824 */ /* 0x000fe200078e0200 */
[----:B------:R-:W-:-:S07]  /*69a0*/  SHF.L.U32 R0, R4, 0x1f, RZ ;  /* 0x0000001f04007819 */ /* 0x000fce00000006ff */
.L_x_127:
[----:B-1----:R1:W2:Y:S02]  /*69b0*/  SYNCS.PHASECHK.TRANS64.TRYWAIT P0, [R3+URZ], R0 ;  /* 0x00000000030075a7 */ /* 0x0022a4000800017f */
[----:B--2---:R-:W-:Y:S05]  /*69c0*/  @!P0 NANOSLEEP.SYNCS 0x989680 ;  /* 0x009896800000895d */ /* 0x004fea0003900000 */
[----:B------:R-:W2:Y:S02]  /*69d0*/  @!P0 SYNCS.PHASECHK.TRANS64 P0, [R3+URZ], R0 ;  /* 0x00000000030085a7 */ /* 0x000ea4000800007f */
[----:B--2---:R-:W-:Y:S05]  /*69e0*/  @!P0 BRA `(.L_x_127) ;  /* 0xfffffffc00f08947 */ /* 0x004fea000383ffff */
.L_x_120:
[----:B------:R-:W-:Y:S05]  /*69f0*/  BSYNC B0 ;  /* 0x0000000000007941 */ /* 0x000fea0003800000 */
.L_x_119:
[----:B------:R-:W-:Y:S05]  /*6a00*/  EXIT ;  /* 0x000000000000794d */ /* 0x000fea0003800000 */
.L_x_17:
[----:B-1----:R-:W-:-:S04]  /*6a10*/  IMAD.U32 R7, RZ, RZ, UR6 ;  /* 0x00000006ff077e24 */ /* 0x002fc8000f8e00ff */
[----:B------:R1:W3:Y:S03]  /*6a20*/  SYNCS.PHASECHK.TRANS64.TRYWAIT P0, [R7+URZ], R6 ;  /* 0x00000006070075a7 */ /* 0x0002e6000800017f */
[----:B---3--:R-:W-:Y:S05]  /*6a30*/  @!P0 NANOSLEEP.SYNCS 0x989680 ;  /* 0x009896800000895d */ /* 0x008fea0003900000 */
[----:B------:R-:W3:Y:S02]  /*6a40*/  @!P0 SYNCS.PHASECHK.TRANS64 P0, [R7+URZ], R6 ;  /* 0x00000006070085a7 */ /* 0x000ee4000800007f */
[----:B---3--:R-:W-:Y:S05]  /*6a50*/  @!P0 BRA `(.L_x_17) ;  /* 0xfffffffc00ec8947 */ /* 0x008fea000383ffff */
[----:B------:R-:W-:Y:S05]  /*6a60*/  BRA `(.L_x_16) ;  /* 0xffffffa800507947 */ /* 0x000fea000383ffff */
.L_x_23:
[----:B-1----:R-:W-:-:S04]  /*6a70*/  IMAD.U32 R8, RZ, RZ, UR12 ;  /* 0x0000000cff087e24 */ /* 0x002fc8000f8e00ff */
[----:B------:R1:W3:Y:S03]  /*6a80*/  SYNCS.PHASECHK.TRANS64.TRYWAIT P0, [R8+URZ], R7 ;  /* 0x00000007080075a7 */ /* 0x0002e6000800017f */
[----:B---3--:R-:W-:Y:S05]  /*6a90*/  @!P0 NANOSLEEP.SYNCS 0x989680 ;  /* 0x009896800000895d */ /* 0x008fea0003900000 */
[----:B------:R-:W3:Y:S02]  /*6aa0*/  @!P0 SYNCS.PHASECHK.TRANS64 P0, [R8+URZ], R7 ;  /* 0x00000007080085a7 */ /* 0x000ee4000800007f */
[----:B---3--:R-:W-:Y:S05]  /*6ab0*/  @!P0 BRA `(.L_x_23) ;  /* 0xfffffffc00ec8947 */ /* 0x008fea000383ffff */
[----:B------:R-:W-:Y:S05]  /*6ac0*/  BRA `(.L_x_22) ;  /* 0xffffffac00d47947 */ /* 0x000fea000383ffff */
.L_x_106:
[----:B------:R-:W-:Y:S01]  /*6ad0*/  BSSY B1, `(.L_x_128) ;  /* 0x0000006000017945 */ /* 0x000fe20003800000 */
[----:B------:R-:W-:-:S07]  /*6ae0*/  IMAD.MOV.U32 R2, RZ, RZ, -0x1 ;  /* 0xffffffffff027424 */ /* 0x000fce00078e00ff */
[----:B------:R-:W-:Y:S05]  /*6af0*/  WARPSYNC.COLLECTIVE R2, `(.L_x_129) ;  /* 0x00000000020c7348 */ /* 0x000fea0003c00000 */
[----:B------:R-:W-:Y:S02]  /*6b00*/  ELECT P1, UR62, PT ;  /* 0x00000000003e782f */ /* 0x000fe40003820000 */
[----:B------:R-:W-:Y:S01]  /*6b10*/  MOV R2, UR62 ;  /* 0x0000003e00027c02 */ /* 0x000fe20008000f00 */
[----:B------:R-:W-:Y:S10]  /*6b20*/  ENDCOLLECTIVE ;  /* 0x000000000000791b */ /* 0x000ff40003800000 */
.L_x_129:
[----:B------:R-:W-:Y:S05]  /*6b30*/  BSYNC B1 ;  /* 0x0000000000017941 */ /* 0x000fea0003800000 */
.L_x_128:
[----:B------:R-:W-:Y:S05]  /*6b40*/  BRA `(.L_x_130) ;  /* 0xffffffec00f47947 */ /* 0x000fea000383ffff */
.L_x_109:
[----:B-1----:R1:W2:Y:S02]  /*6b50*/  SYNCS.PHASECHK.TRANS64.TRYWAIT P1, [R18+URZ+0x30], R7 ;  /* 0x00003007120075a7 */ /* 0x0022a4000802017f */
[----:B--2---:R-:W-:Y:S05]  /*6b60*/  @!P1 NANOSLEEP.SYNCS 0x989680 ;  /* 0x009896800000995d */ /* 0x004fea0003900000 */
[----:B------:R-:W2:Y:S02]  /*6b70*/  @!P1 SYNCS.PHASECHK.TRANS64 P1, [R18+URZ+0x30], R7 ;  /* 0x00003007120095a7 */ /* 0x000ea4000802007f */
[----:B--2---:R-:W-:Y:S05]  /*6b80*/  @!P1 BRA `(.L_x_109) ;  /* 0xfffffffc00f09947 */ /* 0x004fea000383ffff */
[----:B------:R-:W-:Y:S05]  /*6b90*/  BRA `(.L_x_131) ;  /* 0xfffffff000287947 */ /* 0x000fea000383ffff */
.L_x_118:
[----:B------:R-:W-:Y:S01]  /*6ba0*/  BSSY B0, `(.L_x_132) ;  /* 0x0000006000007945 */ /* 0x000fe20003800000 */
[----:B------:R-:W-:-:S07]  /*6bb0*/  IMAD.MOV.U32 R2, RZ, RZ, -0x1 ;  /* 0xffffffffff027424 */ /* 0x000fce00078e00ff */
[----:B------:R-:W-:Y:S05]  /*6bc0*/  WARPSYNC.COLLECTIVE R2, `(.L_x_133) ;  /* 0x00000000020c7348 */ /* 0x000fea0003c00000 */
[----:B------:R-:W-:Y:S02]  /*6bd0*/  ELECT P1, UR62, PT ;  /* 0x00000000003e782f */ /* 0x000fe40003820000 */
[----:B------:R-:W-:Y:S01]  /*6be0*/  MOV R2, UR62 ;  /* 0x0000003e00027c02 */ /* 0x000fe20008000f00 */
[----:B------:R-:W-:Y:S10]  /*6bf0*/  ENDCOLLECTIVE ;  /* 0x000000000000791b */ /* 0x000ff40003800000 */
.L_x_133:
[----:B------:R-:W-:Y:S05]  /*6c00*/  BSYNC B0 ;  /* 0x0000000000007941 */ /* 0x000fea0003800000 */
.L_x_132:
[----:B------:R-:W-:Y:S01]  /*6c10*/  PLOP3.LUT P0, PT, P1, PT, PT, 0x80, 0x0 ;  /* 0x000000000000781c */ /* 0x000fe20000f0f070 */
[----:B------:R-:W-:-:S12]  /*6c20*/  BRA `(.L_x_134) ;  /* 0xfffffff8007c7947 */ /* 0x000fd8000383ffff */
.L_x_122:
[----:B0-----:R0:W1:Y:S02]  /*6c30*/  SYNCS.PHASECHK.TRANS64.TRYWAIT P0, [R5+URZ], R2 ;  /* 0x00000002050075a7 */ /* 0x001064000800017f */
[----:B-1----:R-:W-:Y:S05]  /*6c40*/  @!P0 NANOSLEEP.SYNCS 0x989680 ;  /* 0x009896800000895d */ /* 0x002fea0003900000 */
[----:B------:R-:W1:Y:S02]  /*6c50*/  @!P0 SYNCS.PHASECHK.TRANS64 P0, [R5+URZ], R2 ;  /* 0x00000002050085a7 */ /* 0x000e64000800007f */
[----:B-1----:R-:W-:Y:S05]  /*6c60*/  @!P0 BRA `(.L_x_122) ;  /* 0xfffffffc00f08947 */ /* 0x002fea000383ffff */
[----:B------:R-:W-:Y:S05]  /*6c70*/  BRA `(.L_x_135) ;  /* 0xfffffff800bc7947 */ /* 0x000fea000383ffff */
.L_x_123:
[----:B0-----:R0:W1:Y:S02]  /*6c80*/  SYNCS.PHASECHK.TRANS64.TRYWAIT P0, [R7+URZ], R4 ;  /* 0x00000004070075a7 */ /* 0x001064000800017f */
[----:B-1----:R-:W-:Y:S05]  /*6c90*/  @!P0 NANOSLEEP.SYNCS 0x989680 ;  /* 0x009896800000895d */ /* 0x002fea0003900000 */
[----:B------:R-:W1:Y:S02]  /*6ca0*/  @!P0 SYNCS.PHASECHK.TRANS64 P0, [R7+URZ], R4 ;  /* 0x00000004070085a7 */ /* 0x000e64000800007f */
[----:B-1----:R-:W-:Y:S05]  /*6cb0*/  @!P0 BRA `(.L_x_123) ;  /* 0xfffffffc00f08947 */ /* 0x002fea000383ffff */
[----:B------:R-:W-:Y:S05]  /*6cc0*/  BRA `(.L_x_136) ;  /* 0xfffffff800cc7947 */ /* 0x000fea000383ffff */
.L_x_124:
[----:B0-----:R0:W1:Y:S02]  /*6cd0*/  SYNCS.PHASECHK.TRANS64.TRYWAIT P0, [R6+URZ], R5 ;  /* 0x00000005060075a7 */ /* 0x001064000800017f */
[----:B-1----:R-:W-:Y:S05]  /*6ce0*/  @!P0 NANOSLEEP.SYNCS 0x989680 ;  /* 0x009896800000895d */ /* 0x002fea0003900000 */
[----:B------:R-:W1:Y:S02]  /*6cf0*/  @!P0 SYNCS.PHASECHK.TRANS64 P0, [R6+URZ], R5 ;  /* 0x00000005060085a7 */ /* 0x000e64000800007f */
[----:B-1----:R-:W-:Y:S05]  /*6d00*/  @!P0 BRA `(.L_x_124) ;  /* 0xfffffffc00f08947 */ /* 0x002fea000383ffff */
[----:B------:R-:W-:Y:S05]  /*6d10*/  BRA `(.L_x_137) ;  /* 0xfffffff800dc7947 */ /* 0x000fea000383ffff */
.L_x_125:
[----:B0-----:R0:W1:Y:S02]  /*6d20*/  SYNCS.PHASECHK.TRANS64.TRYWAIT P0, [R9+URZ], R4 ;  /* 0x00000004090075a7 */ /* 0x001064000800017f */
[----:B-1----:R-:W-:Y:S05]  /*6d30*/  @!P0 NANOSLEEP.SYNCS 0x989680 ;  /* 0x009896800000895d */ /* 0x002fea0003900000 */
[----:B------:R-:W1:Y:S02]  /*6d40*/  @!P0 SYNCS.PHASECHK.TRANS64 P0, [R9+URZ], R4 ;  /* 0x00000004090085a7 */ /* 0x000e64000800007f */
[----:B-1----:R-:W-:Y:S05]  /*6d50*/  @!P0 BRA `(.L_x_125) ;  /* 0xfffffffc00f08947 */ /* 0x002fea000383ffff */
[----:B------:R-:W-:Y:S05]  /*6d60*/  BRA `(.L_x_138) ;  /* 0xfffffff800ec7947 */ /* 0x000fea000383ffff */
.L_x_126:
[----:B0-----:R0:W1:Y:S02]  /*6d70*/  SYNCS.PHASECHK.TRANS64.TRYWAIT P0, [R6+URZ], R5 ;  /* 0x00000005060075a7 */ /* 0x001064000800017f */
[----:B-1----:R-:W-:Y:S05]  /*6d80*/  @!P0 NANOSLEEP.SYNCS 0x989680 ;  /* 0x009896800000895d */ /* 0x002fea0003900000 */
[----:B------:R-:W1:Y:S02]  /*6d90*/  @!P0 SYNCS.PHASECHK.TRANS64 P0, [R6+URZ], R5 ;  /* 0x00000005060085a7 */ /* 0x000e64000800007f */
[----:B-1----:R-:W-:Y:S05]  /*6da0*/  @!P0 BRA `(.L_x_126) ;  /* 0xfffffffc00f08947 */ /* 0x002fea000383ffff */
[----:B------:R-:W-:Y:S05]  /*6db0*/  BRA `(.L_x_139) ;  /* 0xfffffff800f47947 */ /* 0x000fea000383ffff */
.L_x_140:
[----:B------:R-:W-:-:S00]  /*6dc0*/  BRA `(.L_x_140) ;  /* 0xfffffffc00fc7947 */ /* 0x000fc0000383ffff */
[----:B------:R-:W-:-:S00]  /*6dd0*/  NOP ;  /* 0x0000000000007918 */ /* 0x000fc00000000000 */
        /* <DEDUP_REMOVED lines=10> */
.L_x_141:


//--------------------- .nv.shared._ZN7cutlass13device_kernelINS_4gemm6kernel13GemmUniversalIN4cute5tupleIJiiiiEEENS1_10collective13CollectiveMmaINS1_37MainloopSm90TmaGmmaWarpSpecializedFP8ILi6ENS5_IJNS4_1CILi1EEESB_SB_EEENS1_35KernelTmaWarpSpecializedCooperativeEEENS5_IJNSA_ILi128EEENSA_ILi64EEESG_EEENS_12float_e4m3_tENS5_IJlSB_lEEESI_SJ_NS4_8TiledMMAINS4_8MMA_AtomIJNS4_4SM904GMMA30MMA_64x64x32_F32E4M3E4M3_SS_TNILNSN_7ScaleInE1ELSP_1EEEEEENS4_6LayoutINS5_IJNSA_ILi2EEESB_SB_EEENS5_IJSB_NSA_ILi0EEESV_EEEEENS5_IJNS4_10UnderscoreESY_SY_EEEEENS4_13SM90_TMA_LOADENS4_14ComposedLayoutINS4_7SwizzleILi2ELi4ELi3EEENS4_18smem_ptr_flag_bitsILi8EEENSS_INS5_IJNSA_ILi8EEESG_EEENS5_IJSG_SB_EEEEEEEvNS4_8identityES11_S1B_vS1C_EENS_8epilogue10collective6detail29Sm90TmaWarpSpecializedAdapterINS1F_15DefaultEpilogueISI_SJ_SJ_NS1E_6thread17LinearCombinationISI_Li1EffLNS1J_9ScaleType4KindE0ELNS_15FloatRoundStyleE2ESI_EENS1_15EpilogueDefaultEEEEEvvEEEEvNT_6ParamsE --------------------------
	.section	.nv.shared._ZN7cutlass13device_kernelINS_4gemm6kernel13GemmUniversalIN4cute5tupleIJiiiiEEENS1_10collective13CollectiveMmaINS1_37MainloopSm90TmaGmmaWarpSpecializedFP8ILi6ENS5_IJNS4_1CILi1EEESB_SB_EEENS1_35KernelTmaWarpSpecializedCooperativeEEENS5_IJNSA_ILi128EEENSA_ILi64EEESG_EEENS_12float_e4m3_tENS5_IJlSB_lEEESI_SJ_NS4_8TiledMMAINS4_8MMA_AtomIJNS4_4SM904GMMA30MMA_64x64x32_F32E4M3E4M3_SS_TNILNSN_7ScaleInE1ELSP_1EEEEEENS4_6LayoutINS5_IJNSA_ILi2EEESB_SB_EEENS5_IJSB_NSA_ILi0EEESV_EEEEENS5_IJNS4_10UnderscoreESY_SY_EEEEENS4_13SM90_TMA_LOADENS4_14ComposedLayoutINS4_7SwizzleILi2ELi4ELi3EEENS4_18smem_ptr_flag_bitsILi8EEENSS_INS5_IJNSA_ILi8EEESG_EEENS5_IJSG_SB_EEEEEEEvNS4_8identityES11_S1B_vS1C_EENS_8epilogue10collective6detail29Sm90TmaWarpSpecializedAdapterINS1F_15DefaultEpilogueISI_SJ_SJ_NS1E_6thread17LinearCombinationISI_Li1EffLNS1J_9ScaleType4KindE0ELNS_15FloatRoundStyleE2ESI_EENS1_15EpilogueDefaultEEEEEvvEEEEvNT_6ParamsE,"aw",@nobits
	.sectionflags	@""
	.align	16
	.zero		1024


//--------------------- .nv.shared.reserved.0     --------------------------
	.section	.nv.shared.reserved.0,"aw",@nobits
	.weak		__nv_reservedSMEM_offset_0_alias
	.size		__nv_reservedSMEM_offset_0_alias, 0, 0
	.other		__nv_reservedSMEM_offset_0_alias,@"STO_CUDA_RESERVED_SHARED STV_DEFAULT"
__nv_reservedSMEM_offset_0_alias:
	.zero		0


//--------------------- .nv.global                --------------------------
	.section	.nv.global,"aw",@nobits
.nv.global:
	.type		_ZN40_INTERNAL_3804ba87_4_k_cu_7e98f5de_214624cute1_E,@object
	.size		_ZN40_INTERNAL_3804ba87_4_k_cu_7e98f5de_214624cute1_E,(_ZN40_INTERNAL_3804ba87_4_k_cu_7e98f5de_214624cuda3std3__45__cpo6cbeginE - _ZN40_INTERNAL_3804ba87_4_k_cu_7e98f5de_214624cute1_E)
_ZN40_INTERNAL_3804ba87_4_k_cu_7e98f5de_214624cute1_E:
	.zero		1
	.type		_ZN40_INTERNAL_3804ba87_4_k_cu_7e98f5de_214624cuda3std3__45__cpo6cbeginE,@object
	.size		_ZN40_INTERNAL_3804ba87_4_k_cu_7e98f5de_214624cuda3std3__45__cpo6cbeginE,(_ZN40_INTERNAL_3804ba87_4_k_cu_7e98f5de_214624cuda3std3__48in_placeE - _ZN40_INTERNAL_3804ba87_4_k_cu_7e98f5de_214624cuda3std3__45__cpo6cbeginE)
_ZN40_INTERNAL_3804ba87_4_k_cu_7e98f5de_214624cuda3std3__45__cpo6cbeginE:
	.zero		1
	.type		_ZN40_INTERNAL_3804ba87_4_k_cu_7e98f5de_214624cuda3std3__48in_placeE,@object
	.size		_ZN40_INTERNAL_3804ba87_4_k_cu_7e98f5de_214624cuda3std3__48in_placeE,(_ZN40_INTERNAL_3804ba87_4_k_cu_7e98f5de_214624cuda3std6ranges3__45__cpo9iter_moveE - _ZN40_INTERNAL_3804ba87_4_k_cu_7e98f5de_214624cuda3std3__48in_placeE)
_ZN40_INTERNAL_3804ba87_4_k_cu_7e98f5de_214624cuda3std3__48in_placeE:
	.zero		1
	.type		_ZN40_INTERNAL_3804ba87_4_k_cu_7e98f5de_214624cuda3std6ranges3__45__cpo9iter_moveE,@object
	.size		_ZN40_INTERNAL_3804ba87_4_k_cu_7e98f5de_214624cuda3std6ranges3__45__cpo9iter_moveE,(_ZN40_INTERNAL_3804ba87_4_k_cu_7e98f5de_214624cuda3std3__45__cpo5beginE - _ZN40_INTERNAL_3804ba87_4_k_cu_7e98f5de_214624cuda3std6ranges3__45__cpo9iter_moveE)
_ZN40_INTERNAL_3804ba87_4_k_cu_7e98f5de_214624cuda3std6ranges3__45__cpo9iter_moveE:
	.zero		1
	.type		_ZN40_INTERNAL_3804ba87_4_k_cu_7e98f5de_214624cuda3std3__45__cpo5beginE,@object
	.size		_ZN40_INTERNAL_3804ba87_4_k_cu_7e98f5de_214624cuda3std3__45__cpo5beginE,(_ZN40_INTERNAL_3804ba87_4_k_cu_7e98f5de_214624cuda3std3__442_GLOBAL__N__3804ba87_4_k_cu_7e98f5de_214626ignoreE - _ZN40_INTERNAL_3804ba87_4_k_cu_7e98f5de_214624cuda3std3__45__cpo5beginE)
_ZN40_INTERNAL_3804ba87_4_k_cu_7e98f5de_214624cuda3std3__45__cpo5beginE:
	.zero		1
	.type		_ZN40_INTERNAL_3804ba87_4_k_cu_7e98f5de_214624cuda3std3__442_GLOBAL__N__3804ba87_4_k_cu_7e98f5de_214626ignoreE,@object
	.size		_ZN40_INTERNAL_3804ba87_4_k_cu_7e98f5de_214624cuda3std3__442_GLOBAL__N__3804ba87_4_k_cu_7e98f5de_214626ignoreE,(_ZN40_INTERNAL_3804ba87_4_k_cu_7e98f5de_214624cute7productE - _ZN40_INTERNAL_3804ba87_4_k_cu_7e98f5de_214624cuda3std3__442_GLOBAL__N__3804ba87_4_k_cu_7e98f5de_214626ignoreE)
_ZN40_INTERNAL_3804ba87_4_k_cu_7e98f5de_214624cuda3std3__442_GLOBAL__N__3804ba87_4_k_cu_7e98f5de_214626ignoreE:
	.zero		1
	.type		_ZN40_INTERNAL_3804ba87_4_k_cu_7e98f5de_214624cute7productE,@object
	.size		_ZN40_INTERNAL_3804ba87_4_k_cu_7e98f5de_214624cute7productE,(_ZN40_INTERNAL_3804ba87_4_k_cu_7e98f5de_214624cuda3std3__45__cpo3endE - _ZN40_INTERNAL_3804ba87_4_k_cu_7e98f5de_214624cute7productE)
_ZN40_INTERNAL_3804ba87_4_k_cu_7e98f5de_214624cute7productE:
	.zero		1
	.type		_ZN40_INTERNAL_3804ba87_4_k_cu_7e98f5de_214624cuda3std3__45__cpo3endE,@object
	.size		_ZN40_INTERNAL_3804ba87_4_k_cu_7e98f5de_214624cuda3std3__45__cpo3endE,(_ZN40_INTERNAL_3804ba87_4_k_cu_7e98f5de_214624cuda3std3__419piecewise_constructE - _ZN40_INTERNAL_3804ba87_4_k_cu_7e98f5de_214624cuda3std3__45__cpo3endE)
_ZN40_INTERNAL_3804ba87_4_k_cu_7e98f5de_214624cuda3std3__45__cpo3endE:
	.zero		1
	.type		_ZN40_INTERNAL_3804ba87_4_k_cu_7e98f5de_214624cuda3std3__419piecewise_constructE,@object
	.size		_ZN40_INTERNAL_3804ba87_4_k_cu_7e98f5de_214624cuda3std3__419piecewise_constructE,(_ZN40_INTERNAL_3804ba87_4_k_cu_7e98f5de_214624cuda3std3__45__cpo4cendE - _ZN40_INTERNAL_3804ba87_4_k_cu_7e98f5de_214624cuda3std3__419piecewise_constructE)
_ZN40_INTERNAL_3804ba87_4_k_cu_7e98f5de_214624cuda3std3__419piecewise_constructE:
	.zero		1
	.type		_ZN40_INTERNAL_3804ba87_4_k_cu_7e98f5de_214624cuda3std3__45__cpo4cendE,@object
	.size		_ZN40_INTERNAL_3804ba87_4_k_cu_7e98f5de_214624cuda3std3__45__cpo4cendE,(_ZN40_INTERNAL_3804ba87_4_k_cu_7e98f5de_214624cuda3std6ranges3__45__cpo4swapE - _ZN40_INTERNAL_3804ba87_4_k_cu_7e98f5de_214624cuda3std3__45__cpo4cendE)
_ZN40_INTERNAL_3804ba87_4_k_cu_7e98f5de_214624cuda3std3__45__cpo4cendE:
	.zero		1
	.type		_ZN40_INTERNAL_3804ba87_4_k_cu_7e98f5de_214624cuda3std6ranges3__45__cpo4swapE,@object
	.size		_ZN40_INTERNAL_3804ba87_4_k_cu_7e98f5de_214624cuda3std6ranges3__45__cpo4swapE,(.L_7 - _ZN40_INTERNAL_3804ba87_4_k_cu_7e98f5de_214624cuda3std6ranges3__45__cpo4swapE)
_ZN40_INTERNAL_3804ba87_4_k_cu_7e98f5de_214624cuda3std6ranges3__45__cpo4swapE:
	.zero		1
.L_7:


//--------------------- .nv.constant0._ZN7cutlass13device_kernelINS_4gemm6kernel13GemmUniversalIN4cute5tupleIJiiiiEEENS1_10collective13CollectiveMmaINS1_37MainloopSm90TmaGmmaWarpSpecializedFP8ILi6ENS5_IJNS4_1CILi1EEESB_SB_EEENS1_35KernelTmaWarpSpecializedCooperativeEEENS5_IJNSA_ILi128EEENSA_ILi64EEESG_EEENS_12float_e4m3_tENS5_IJlSB_lEEESI_SJ_NS4_8TiledMMAINS4_8MMA_AtomIJNS4_4SM904GMMA30MMA_64x64x32_F32E4M3E4M3_SS_TNILNSN_7ScaleInE1ELSP_1EEEEEENS4_6LayoutINS5_IJNSA_ILi2EEESB_SB_EEENS5_IJSB_NSA_ILi0EEESV_EEEEENS5_IJNS4_10UnderscoreESY_SY_EEEEENS4_13SM90_TMA_LOADENS4_14ComposedLayoutINS4_7SwizzleILi2ELi4ELi3EEENS4_18smem_ptr_flag_bitsILi8EEENSS_INS5_IJNSA_ILi8EEESG_EEENS5_IJSG_SB_EEEEEEEvNS4_8identityES11_S1B_vS1C_EENS_8epilogue10collective6detail29Sm90TmaWarpSpecializedAdapterINS1F_15DefaultEpilogueISI_SJ_SJ_NS1E_6thread17LinearCombinationISI_Li1EffLNS1J_9ScaleType4KindE0ELNS_15FloatRoundStyleE2ESI_EENS1_15EpilogueDefaultEEEEEvvEEEEvNT_6ParamsE --------------------------
	.section	.nv.constant0._ZN7cutlass13device_kernelINS_4gemm6kernel13GemmUniversalIN4cute5tupleIJiiiiEEENS1_10collective13CollectiveMmaINS1_37MainloopSm90TmaGmmaWarpSpecializedFP8ILi6ENS5_IJNS4_1CILi1EEESB_SB_EEENS1_35KernelTmaWarpSpecializedCooperativeEEENS5_IJNSA_ILi128EEENSA_ILi64EEESG_EEENS_12float_e4m3_tENS5_IJlSB_lEEESI_SJ_NS4_8TiledMMAINS4_8MMA_AtomIJNS4_4SM904GMMA30MMA_64x64x32_F32E4M3E4M3_SS_TNILNSN_7ScaleInE1ELSP_1EEEEEENS4_6LayoutINS5_IJNSA_ILi2EEESB_SB_EEENS5_IJSB_NSA_ILi0EEESV_EEEEENS5_IJNS4_10UnderscoreESY_SY_EEEEENS4_13SM90_TMA_LOADENS4_14ComposedLayoutINS4_7SwizzleILi2ELi4ELi3EEENS4_18smem_ptr_flag_bitsILi8EEENSS_INS5_IJNSA_ILi8EEESG_EEENS5_IJSG_SB_EEEEEEEvNS4_8identityES11_S1B_vS1C_EENS_8epilogue10collective6detail29Sm90TmaWarpSpecializedAdapterINS1F_15DefaultEpilogueISI_SJ_SJ_NS1E_6thread17LinearCombinationISI_Li1EffLNS1J_9ScaleType4KindE0ELNS_15FloatRoundStyleE2ESI_EENS1_15EpilogueDefaultEEEEEvvEEEEvNT_6ParamsE,"a",@progbits
	.sectionflags	@""
	.align	4
.nv.constant0._ZN7cutlass13device_kernelINS_4gemm6kernel13GemmUniversalIN4cute5tupleIJiiiiEEENS1_10collective13CollectiveMmaINS1_37MainloopSm90TmaGmmaWarpSpecializedFP8ILi6ENS5_IJNS4_1CILi1EEESB_SB_EEENS1_35KernelTmaWarpSpecializedCooperativeEEENS5_IJNSA_ILi128EEENSA_ILi64EEESG_EEENS_12float_e4m3_tENS5_IJlSB_lEEESI_SJ_NS4_8TiledMMAINS4_8MMA_AtomIJNS4_4SM904GMMA30MMA_64x64x32_F32E4M3E4M3_SS_TNILNSN_7ScaleInE1ELSP_1EEEEEENS4_6LayoutINS5_IJNSA_ILi2EEESB_SB_EEENS5_IJSB_NSA_ILi0EEESV_EEEEENS5_IJNS4_10UnderscoreESY_SY_EEEEENS4_13SM90_TMA_LOADENS4_14ComposedLayoutINS4_7SwizzleILi2ELi4ELi3EEENS4_18smem_ptr_flag_bitsILi8EEENSS_INS5_IJNSA_ILi8EEESG_EEENS5_IJSG_SB_EEEEEEEvNS4_8identityES11_S1B_vS1C_EENS_8epilogue10collective6detail29Sm90TmaWarpSpecializedAdapterINS1F_15DefaultEpilogueISI_SJ_SJ_NS1E_6thread17LinearCombinationISI_Li1EffLNS1J_9ScaleType4KindE0ELNS_15FloatRoundStyleE2ESI_EENS1_15EpilogueDefaultEEEEEvvEEEEvNT_6ParamsE:
	.zero		1664


//--------------------- SYMBOLS --------------------------

	.type		.nv.reservedSmem.offset0,@object
	.size		.nv.reservedSmem.offset0,0x4
